	.headerflags	@"EF_CUDA_TEXMODE_UNIFIED EF_CUDA_64BIT_ADDRESS EF_CUDA_ACCELERATORS EF_CUDA_SM90 EF_CUDA_VIRTUAL_SM(EF_CUDA_SM90)"
	.elftype	@"ET_EXEC"


//--------------------- .nv.info                  --------------------------
	.section	.nv.info,"",@"SHT_CUDA_INFO"
	.align	4


	//----- nvinfo : EIATTR_REGCOUNT
	.align		4
        /*0000*/ 	.byte	0x04, 0x2f
        /*0002*/ 	.short	(.L_1 - .L_0)
	.align		4
.L_0:
        /*0004*/ 	.word	index@(triton_mm)
        /*0008*/ 	.word	0x000000a8


	//----- nvinfo : EIATTR_MIN_STACK_SIZE
	.align		4
.L_1:
        /*000c*/ 	.byte	0x04, 0x12
        /*000e*/ 	.short	(.L_3 - .L_2)
	.align		4
.L_2:
        /*0010*/ 	.word	index@(triton_mm)
        /*0014*/ 	.word	0x00000000


	//----- nvinfo : EIATTR_FRAME_SIZE
	.align		4
.L_3:
        /*0018*/ 	.byte	0x04, 0x11
        /*001a*/ 	.short	(.L_5 - .L_4)
	.align		4
.L_4:
        /*001c*/ 	.word	index@(triton_mm)
        /*0020*/ 	.word	0x00000000


	//----- nvinfo : EIATTR_MIN_STACK_SIZE
	.align		4
.L_5:
        /*0024*/ 	.byte	0x04, 0x12
        /*0026*/ 	.short	(.L_7 - .L_6)
	.align		4
.L_6:
        /*0028*/ 	.word	index@(triton_mm)
        /*002c*/ 	.word	0x00000000
.L_7:


//--------------------- .nv.info.triton_mm        --------------------------
	.section	.nv.info.triton_mm,"",@"SHT_CUDA_INFO"
	.sectionflags	@""
	.align	4


	//----- nvinfo : EIATTR_CUDA_API_VERSION
	.align		4
        /*0000*/ 	.byte	0x04, 0x37
        /*0002*/ 	.short	(.L_9 - .L_8)
.L_8:
        /*0004*/ 	.word	0x0000007c


	//----- nvinfo : EIATTR_KPARAM_INFO
	.align		4
.L_9:
        /*0008*/ 	.byte	0x04, 0x17
        /*000a*/ 	.short	(.L_11 - .L_10)
.L_10:
        /*000c*/ 	.word	0x00000000
        /*0010*/ 	.short	0x0004
        /*0012*/ 	.short	0x001c
        /*0014*/ 	.byte	0x00, 0xf0, 0x11, 0x00


	//----- nvinfo : EIATTR_KPARAM_INFO
	.align		4
.L_11:
        /*0018*/ 	.byte	0x04, 0x17
        /*001a*/ 	.short	(.L_13 - .L_12)
.L_12:
        /*001c*/ 	.word	0x00000000
        /*0020*/ 	.short	0x0003
        /*0022*/ 	.short	0x0018
        /*0024*/ 	.byte	0x00, 0xf0, 0x11, 0x00


	//----- nvinfo : EIATTR_KPARAM_INFO
	.align		4
.L_13:
        /*0028*/ 	.byte	0x04, 0x17
        /*002a*/ 	.short	(.L_15 - .L_14)
.L_14:
        /*002c*/ 	.word	0x00000000
        /*0030*/ 	.short	0x0002
        /*0032*/ 	.short	0x0010
        /*0034*/ 	.byte	0x00, 0xf0, 0x21, 0x00


	//----- nvinfo : EIATTR_KPARAM_INFO
	.align		4
.L_15:
        /*0038*/ 	.byte	0x04, 0x17
        /*003a*/ 	.short	(.L_17 - .L_16)
.L_16:
        /*003c*/ 	.word	0x00000000
        /*0040*/ 	.short	0x0001
        /*0042*/ 	.short	0x0008
        /*0044*/ 	.byte	0x00, 0xf0, 0x21, 0x00


	//----- nvinfo : EIATTR_KPARAM_INFO
	.align		4
.L_17:
        /*0048*/ 	.byte	0x04, 0x17
        /*004a*/ 	.short	(.L_19 - .L_18)
.L_18:
        /*004c*/ 	.word	0x00000000
        /*0050*/ 	.short	0x0000
        /*0052*/ 	.short	0x0000
        /*0054*/ 	.byte	0x00, 0xf0, 0x21, 0x00


	//----- nvinfo : EIATTR_SPARSE_MMA_MASK
	.align		4
.L_19:
        /*0058*/ 	.byte	0x03, 0x50
        /*005a*/ 	.short	0x0000


	//----- nvinfo : EIATTR_MAXREG_COUNT
	.align		4
        /*005c*/ 	.byte	0x03, 0x1b
        /*005e*/ 	.short	0x00ff


	//----- nvinfo : EIATTR_COOP_GROUP_MASK_REGIDS
	.align		4
        /*0060*/ 	.byte	0x04, 0x29
        /*0062*/ 	.short	(.L_21 - .L_20)


	//   ....[0]....
.L_20:
        /*0064*/ 	.word	0xffffffff


	//----- nvinfo : EIATTR_COOP_GROUP_INSTR_OFFSETS
	.align		4
.L_21:
        /*0068*/ 	.byte	0x04, 0x28
        /*006a*/ 	.short	(.L_23 - .L_22)


	//   ....[0]....
.L_22:
        /*006c*/ 	.word	0x00001200


	//----- nvinfo : EIATTR_EXIT_INSTR_OFFSETS
	.align		4
.L_23:
        /*0070*/ 	.byte	0x04, 0x1c
        /*0072*/ 	.short	(.L_25 - .L_24)


	//   ....[0]....
.L_24:
        /*0074*/ 	.word	0x00000050


	//   ....[1]....
        /*0078*/ 	.word	0x00002690


	//   ....[2]....
        /*007c*/ 	.word	0x000026e0


	//----- nvinfo : EIATTR_MAX_THREADS
	.align		4
.L_25:
        /*0080*/ 	.byte	0x04, 0x05
        /*0082*/ 	.short	(.L_27 - .L_26)
.L_26:
        /*0084*/ 	.word	0x00000080
        /*0088*/ 	.word	0x00000001
        /*008c*/ 	.word	0x00000001


	//----- nvinfo : EIATTR_CBANK_PARAM_SIZE
	.align		4
.L_27:
        /*0090*/ 	.byte	0x03, 0x19
        /*0092*/ 	.short	0x0020


	//----- nvinfo : EIATTR_PARAM_CBANK
	.align		4
        /*0094*/ 	.byte	0x04, 0x0a
        /*0096*/ 	.short	(.L_29 - .L_28)
	.align		4
.L_28:
        /*0098*/ 	.word	index@(.nv.constant0.triton_mm)
        /*009c*/ 	.short	0x0210
        /*009e*/ 	.short	0x0020


	//----- nvinfo : EIATTR_SW_WAR
	.align		4
.L_29:
        /*00a0*/ 	.byte	0x04, 0x36
        /*00a2*/ 	.short	(.L_31 - .L_30)
.L_30:
        /*00a4*/ 	.word	0x00000008
.L_31:


//--------------------- .nv.callgraph             --------------------------
	.section	.nv.callgraph,"",@"SHT_CUDA_CALLGRAPH"
	.align	4
	.sectionentsize	8
	.align		4
        /*0000*/ 	.word	0x00000000
	.align		4
        /*0004*/ 	.word	0xffffffff
	.align		4
        /*0008*/ 	.word	0x00000000
	.align		4
        /*000c*/ 	.word	0xfffffffe
	.align		4
        /*0010*/ 	.word	0x00000000
	.align		4
        /*0014*/ 	.word	0xfffffffd
	.align		4
        /*0018*/ 	.word	0x00000000
	.align		4
        /*001c*/ 	.word	0xfffffffc


//--------------------- .text.triton_mm           --------------------------
	.section	.text.triton_mm,"ax",@progbits
	.sectionflags	@"SHF_BARRIERS=1"
	.align	128
        .global         triton_mm
        .type           triton_mm,@function
        .size           triton_mm,(.L_x_2 - triton_mm)
        .other          triton_mm,@"STO_CUDA_ENTRY STV_DEFAULT"
triton_mm:
.text.triton_mm:
[----:B------:R-:W1:Y:S02]  /*0000*/  LDC R1, c[0x0][0x28] ;  /* 0x00000a00ff017b82 */ /* 0x000e640000000800 */
[----:B------:R-:W2:Y:S02]  /*0010*/  LDC.64 R2, c[0x0][0x228] ;  /* 0x00008a00ff027b82 */ /* 0x000ea40000000a00 */
[----:B--2---:R-:W-:-:S04]  /*0020*/  IMAD.IADD R0, R3, 0x1, R2 ;  /* 0x0000000103007824 */ /* 0x004fc800078e0202 */
[----:B------:R-:W-:-:S05]  /*0030*/  IMAD R2, R0, 0xc00, RZ ;  /* 0x00000c0000027824 */ /* 0x000fca00078e02ff */
[----:B------:R-:W-:-:S13]  /*0040*/  ISETP.NE.AND P0, PT, R2, RZ, PT ;  /* 0x000000ff0200720c */ /* 0x000fda0003f05270 */
[----:B------:R-:W-:Y:S05]  /*0050*/  @!P0 EXIT ;  /* 0x000000000000894d */ /* 0x000fea0003800000 */
[----:B------:R-:W2:Y:S01]  /*0060*/  S2R R10, SR_CTAID.X ;  /* 0x00000000000a7919 */ /* 0x000ea20000002500 */
[----:B------:R-:W-:Y:S01]  /*0070*/  VIADD R2, R0, 0x7f ;  /* 0x0000007f00027836 */ /* 0x000fe20000000000 */
[----:B------:R-:W-:Y:S01]  /*0080*/  IABS R21, R0 ;  /* 0x0000000000157213 */ /* 0x000fe20000000000 */
[----:B------:R-:W3:Y:S01]  /*0090*/  S2UR UR18, SR_CgaCtaId ;  /* 0x00000000001279c3 */ /* 0x000ee20000008800 */
[----:B------:R-:W4:Y:S01]  /*00a0*/  S2R R18, SR_TID.X ;  /* 0x0000000000127919 */ /* 0x000f220000002100 */
[----:B------:R-:W-:Y:S01]  /*00b0*/  UMOV UR4, 0x400 ;  /* 0x0000040000047882 */ /* 0x000fe20000000000 */
[----:B------:R-:W-:Y:S01]  /*00c0*/  SHF.R.S32.HI R3, RZ, 0x1f, R2 ;  /* 0x0000001fff037819 */ /* 0x000fe20000011402 */
[----:B------:R-:W5:Y:S01]  /*00d0*/  I2F.RP R9, R21 ;  /* 0x0000001500097306 */ /* 0x000f620000209400 */
[----:B------:R-:W-:Y:S01]  /*00e0*/  ULDC.64 UR22, c[0x0][0x208] ;  /* 0x0000820000167ab9 */ /* 0x000fe20000000a00 */
[----:B------:R-:W-:Y:S01]  /*00f0*/  IMAD.MOV.U32 R161, RZ, RZ, -0x20 ;  /* 0xffffffe0ffa17424 */ /* 0x000fe200078e00ff */
[----:B------:R-:W-:Y:S01]  /*0100*/  LEA.HI R3, R3, R2, RZ, 0x7 ;  /* 0x0000000203037211 */ /* 0x000fe200078f38ff */
[----:B------:R-:W4:Y:S01]  /*0110*/  LDC.64 R34, c[0x0][0x218] ;  /* 0x00008600ff227b82 */ /* 0x000f220000000a00 */
[----:B------:R-:W-:-:S02]  /*0120*/  CS2R R88, SRZ ;  /* 0x0000000000587805 */ /* 0x000fc4000001ff00 */
[----:B------:R-:W-:Y:S02]  /*0130*/  CS2R R90, SRZ ;  /* 0x00000000005a7805 */ /* 0x000fe4000001ff00 */
[----:B------:R-:W-:Y:S02]  /*0140*/  CS2R R92, SRZ ;  /* 0x00000000005c7805 */ /* 0x000fe4000001ff00 */
[----:B------:R-:W-:Y:S02]  /*0150*/  CS2R R94, SRZ ;  /* 0x00000000005e7805 */ /* 0x000fe4000001ff00 */
[----:B------:R-:W-:Y:S02]  /*0160*/  CS2R R96, SRZ ;  /* 0x0000000000607805 */ /* 0x000fe4000001ff00 */
[----:B------:R-:W-:Y:S02]  /*0170*/  CS2R R98, SRZ ;  /* 0x0000000000627805 */ /* 0x000fe4000001ff00 */
[----:B------:R-:W-:-:S02]  /*0180*/  CS2R R100, SRZ ;  /* 0x0000000000647805 */ /* 0x000fc4000001ff00 */
[----:B------:R-:W-:Y:S02]  /*0190*/  CS2R R102, SRZ ;  /* 0x0000000000667805 */ /* 0x000fe4000001ff00 */
[----:B------:R-:W-:Y:S02]  /*01a0*/  CS2R R104, SRZ ;  /* 0x0000000000687805 */ /* 0x000fe4000001ff00 */
[----:B------:R-:W-:Y:S01]  /*01b0*/  CS2R R106, SRZ ;  /* 0x00000000006a7805 */ /* 0x000fe2000001ff00 */
[----:B-1---5:R-:W-:Y:S01]  /*01c0*/  MUFU.RCP R9, R9 ;  /* 0x0000000900097308 */ /* 0x022fe20000001000 */
[----:B------:R-:W-:Y:S02]  /*01d0*/  CS2R R108, SRZ ;  /* 0x00000000006c7805 */ /* 0x000fe4000001ff00 */
[----:B------:R-:W-:Y:S02]  /*01e0*/  CS2R R110, SRZ ;  /* 0x00000000006e7805 */ /* 0x000fe4000001ff00 */
[----:B------:R-:W-:-:S02]  /*01f0*/  CS2R R112, SRZ ;  /* 0x0000000000707805 */ /* 0x000fc4000001ff00 */
[----:B------:R-:W-:Y:S01]  /*0200*/  CS2R R114, SRZ ;  /* 0x0000000000727805 */ /* 0x000fe2000001ff00 */
[----:B---3--:R-:W-:Y:S01]  /*0210*/  UPRMT UR18, UR18, 0x654, UR4 ;  /* 0x0000065412127896 */ /* 0x008fe20008000004 */
[----:B------:R-:W-:Y:S02]  /*0220*/  CS2R R116, SRZ ;  /* 0x0000000000747805 */ /* 0x000fe4000001ff00 */
[----:B------:R-:W-:Y:S02]  /*0230*/  CS2R R118, SRZ ;  /* 0x0000000000767805 */ /* 0x000fe4000001ff00 */
[----:B------:R-:W-:Y:S02]  /*0240*/  CS2R R120, SRZ ;  /* 0x0000000000787805 */ /* 0x000fe4000001ff00 */
[----:B------:R-:W-:Y:S01]  /*0250*/  CS2R R122, SRZ ;  /* 0x00000000007a7805 */ /* 0x000fe2000001ff00 */
[C---:B--2---:R-:W-:Y:S01]  /*0260*/  IMAD.HI R4, R10.reuse, 0x2aaaaaab, RZ ;  /* 0x2aaaaaab0a047827 */ /* 0x044fe200078e02ff */
[----:B------:R-:W-:-:S02]  /*0270*/  ISETP.GE.AND P2, PT, R10, RZ, PT ;  /* 0x000000ff0a00720c */ /* 0x000fc40003f46270 */
[----:B------:R-:W-:Y:S02]  /*0280*/  CS2R R124, SRZ ;  /* 0x00000000007c7805 */ /* 0x000fe4000001ff00 */
[----:B------:R-:W-:Y:S02]  /*0290*/  CS2R R126, SRZ ;  /* 0x00000000007e7805 */ /* 0x000fe4000001ff00 */
[----:B----4-:R-:W-:Y:S02]  /*02a0*/  SHF.R.U32.HI R160, RZ, 0x5, R18 ;  /* 0x00000005ffa07819 */ /* 0x010fe40000011612 */
[----:B------:R-:W-:Y:S02]  /*02b0*/  CS2R R128, SRZ ;  /* 0x0000000000807805 */ /* 0x000fe4000001ff00 */
[----:B------:R-:W-:Y:S02]  /*02c0*/  SHF.R.U32.HI R5, RZ, 0x1f, R4 ;  /* 0x0000001fff057819 */ /* 0x000fe40000011604 */
[----:B------:R-:W-:-:S02]  /*02d0*/  CS2R R130, SRZ ;  /* 0x0000000000827805 */ /* 0x000fc4000001ff00 */
[----:B------:R-:W-:Y:S02]  /*02e0*/  CS2R R132, SRZ ;  /* 0x0000000000847805 */ /* 0x000fe4000001ff00 */
[----:B------:R-:W-:Y:S02]  /*02f0*/  CS2R R134, SRZ ;  /* 0x0000000000867805 */ /* 0x000fe4000001ff00 */
[----:B------:R-:W-:Y:S02]  /*0300*/  LEA.HI.SX32 R5, R4, R5, 0x1b ;  /* 0x0000000504057211 */ /* 0x000fe400078fdaff */
[----:B------:R-:W-:Y:S02]  /*0310*/  CS2R R136, SRZ ;  /* 0x0000000000887805 */ /* 0x000fe4000001ff00 */
[----:B------:R-:W-:Y:S02]  /*0320*/  CS2R R138, SRZ ;  /* 0x00000000008a7805 */ /* 0x000fe4000001ff00 */
[----:B------:R-:W-:-:S02]  /*0330*/  CS2R R140, SRZ ;  /* 0x00000000008c7805 */ /* 0x000fc4000001ff00 */
[----:B------:R-:W-:Y:S01]  /*0340*/  CS2R R142, SRZ ;  /* 0x00000000008e7805 */ /* 0x000fe2000001ff00 */
[C---:B------:R-:W-:Y:S01]  /*0350*/  IMAD.SHL.U32 R4, R5.reuse, 0x8, RZ ;  /* 0x0000000805047824 */ /* 0x040fe200078e00ff */
[----:B------:R-:W-:Y:S01]  /*0360*/  CS2R R144, SRZ ;  /* 0x0000000000907805 */ /* 0x000fe2000001ff00 */
[----:B------:R-:W-:Y:S01]  /*0370*/  IMAD R5, R5, -0xc0, R10 ;  /* 0xffffff4005057824 */ /* 0x000fe200078e020a */
[----:B------:R-:W-:Y:S02]  /*0380*/  CS2R R146, SRZ ;  /* 0x0000000000927805 */ /* 0x000fe4000001ff00 */
[----:B------:R-:W-:Y:S02]  /*0390*/  CS2R R148, SRZ ;  /* 0x0000000000947805 */ /* 0x000fe4000001ff00 */
[----:B------:R-:W-:Y:S02]  /*03a0*/  LEA.HI.SX32 R3, R3, -R4, 0x19 ;  /* 0x8000000403037211 */ /* 0x000fe400078fcaff */
[----:B------:R-:W-:-:S02]  /*03b0*/  CS2R R150, SRZ ;  /* 0x0000000000967805 */ /* 0x000fc4000001ff00 */
[----:B------:R-:W-:Y:S02]  /*03c0*/  IABS R12, R5 ;  /* 0x00000005000c7213 */ /* 0x000fe40000000000 */
[----:B------:R-:W-:Y:S02]  /*03d0*/  CS2R R42, SRZ ;  /* 0x00000000002a7805 */ /* 0x000fe4000001ff00 */
[----:B------:R-:W-:Y:S02]  /*03e0*/  VIMNMX R6, R3, 0x8, PT ;  /* 0x0000000803067848 */ /* 0x000fe40003fe0100 */
[----:B------:R-:W-:Y:S02]  /*03f0*/  CS2R R44, SRZ ;  /* 0x00000000002c7805 */ /* 0x000fe4000001ff00 */
[----:B------:R-:W-:Y:S02]  /*0400*/  CS2R R46, SRZ ;  /* 0x00000000002e7805 */ /* 0x000fe4000001ff00 */
[----:B------:R-:W-:-:S02]  /*0410*/  CS2R R48, SRZ ;  /* 0x0000000000307805 */ /* 0x000fc4000001ff00 */
[-C--:B------:R-:W-:Y:S02]  /*0420*/  IABS R11, R6.reuse ;  /* 0x00000006000b7213 */ /* 0x080fe40000000000 */
[----:B------:R-:W-:Y:S02]  /*0430*/  CS2R R50, SRZ ;  /* 0x0000000000327805 */ /* 0x000fe4000001ff00 */
[----:B------:R-:W-:Y:S02]  /*0440*/  LOP3.LUT R5, R5, R6, RZ, 0x3c, !PT ;  /* 0x0000000605057212 */ /* 0x000fe400078e3cff */
[----:B------:R-:W-:Y:S01]  /*0450*/  CS2R R52, SRZ ;  /* 0x0000000000347805 */ /* 0x000fe2000001ff00 */
[----:B------:R-:W1:Y:S01]  /*0460*/  I2F.RP R7, R11 ;  /* 0x0000000b00077306 */ /* 0x000e620000209400 */
[----:B------:R-:W-:Y:S02]  /*0470*/  CS2R R54, SRZ ;  /* 0x0000000000367805 */ /* 0x000fe4000001ff00 */
[----:B------:R-:W-:-:S02]  /*0480*/  ISETP.GE.AND P4, PT, R5, RZ, PT ;  /* 0x000000ff0500720c */ /* 0x000fc40003f86270 */
[----:B------:R-:W-:Y:S02]  /*0490*/  CS2R R56, SRZ ;  /* 0x0000000000387805 */ /* 0x000fe4000001ff00 */
[----:B------:R-:W-:Y:S02]  /*04a0*/  LOP3.LUT R5, RZ, R6, RZ, 0x33, !PT ;  /* 0x00000006ff057212 */ /* 0x000fe400078e33ff */
[----:B------:R-:W-:Y:S02]  /*04b0*/  CS2R R58, SRZ ;  /* 0x00000000003a7805 */ /* 0x000fe4000001ff00 */
[----:B------:R-:W-:Y:S02]  /*04c0*/  CS2R R60, SRZ ;  /* 0x00000000003c7805 */ /* 0x000fe4000001ff00 */
[----:B------:R-:W-:Y:S02]  /*04d0*/  CS2R R62, SRZ ;  /* 0x00000000003e7805 */ /* 0x000fe4000001ff00 */
[----:B------:R-:W-:-:S02]  /*04e0*/  CS2R R64, SRZ ;  /* 0x0000000000407805 */ /* 0x000fc4000001ff00 */
[----:B------:R-:W-:Y:S02]  /*04f0*/  CS2R R66, SRZ ;  /* 0x0000000000427805 */ /* 0x000fe4000001ff00 */
[----:B------:R-:W-:Y:S02]  /*0500*/  CS2R R68, SRZ ;  /* 0x0000000000447805 */ /* 0x000fe4000001ff00 */
[----:B------:R-:W-:Y:S02]  /*0510*/  CS2R R70, SRZ ;  /* 0x0000000000467805 */ /* 0x000fe4000001ff00 */
[----:B------:R-:W-:Y:S02]  /*0520*/  CS2R R72, SRZ ;  /* 0x0000000000487805 */ /* 0x000fe4000001ff00 */
[----:B------:R-:W-:Y:S02]  /*0530*/  CS2R R74, SRZ ;  /* 0x00000000004a7805 */ /* 0x000fe4000001ff00 */
[----:B------:R-:W-:Y:S01]  /*0540*/  CS2R R76, SRZ ;  /* 0x00000000004c7805 */ /* 0x000fe2000001ff00 */
[----:B-1----:R-:W1:Y:S01]  /*0550*/  MUFU.RCP R7, R7 ;  /* 0x0000000700077308 */ /* 0x002e620000001000 */
[----:B------:R-:W-:-:S02]  /*0560*/  CS2R R78, SRZ ;  /* 0x00000000004e7805 */ /* 0x000fc4000001ff00 */
[----:B------:R-:W-:Y:S02]  /*0570*/  CS2R R80, SRZ ;  /* 0x0000000000507805 */ /* 0x000fe4000001ff00 */
[----:B------:R-:W-:Y:S02]  /*0580*/  CS2R R82, SRZ ;  /* 0x0000000000527805 */ /* 0x000fe4000001ff00 */
[----:B------:R-:W-:Y:S02]  /*0590*/  LOP3.LUT R160, R160, 0x7fffffc, RZ, 0xc0, !PT ;  /* 0x07fffffca0a07812 */ /* 0x000fe400078ec0ff */
[----:B------:R-:W-:Y:S02]  /*05a0*/  CS2R R84, SRZ ;  /* 0x0000000000547805 */ /* 0x000fe4000001ff00 */
[----:B------:R-:W-:Y:S01]  /*05b0*/  CS2R R86, SRZ ;  /* 0x0000000000567805 */ /* 0x000fe2000001ff00 */
[----:B------:R-:W-:Y:S01]  /*05c0*/  UMOV UR19, 0x1 ;  /* 0x0000000100137882 */ /* 0x000fe20000000000 */
[----:B------:R-:W-:Y:S01]  /*05d0*/  UMOV UR20, 0xffffffff ;  /* 0xffffffff00147882 */ /* 0x000fe20000000000 */
[----:B------:R-:W-:Y:S01]  /*05e0*/  UMOV UR4, URZ ;  /* 0x0000003f00047c82 */ /* 0x000fe20008000000 */
[----:B------:R-:W-:Y:S01]  /*05f0*/  UMOV UR5, URZ ;  /* 0x0000003f00057c82 */ /* 0x000fe20008000000 */
[----:B-1----:R-:W-:Y:S01]  /*0600*/  VIADD R2, R7, 0xffffffe ;  /* 0x0ffffffe07027836 */ /* 0x002fe20000000000 */
[----:B------:R-:W-:-:S03]  /*0610*/  IABS R7, R10 ;  /* 0x0000000a00077213 */ /* 0x000fc60000000000 */
[----:B------:R1:W2:Y:S02]  /*0620*/  F2I.FTZ.U32.TRUNC.NTZ R3, R2 ;  /* 0x0000000200037305 */ /* 0x0002a4000021f000 */
[----:B-1----:R-:W-:Y:S02]  /*0630*/  IMAD.MOV.U32 R2, RZ, RZ, RZ ;  /* 0x000000ffff027224 */ /* 0x002fe400078e00ff */
[----:B--2---:R-:W-:-:S04]  /*0640*/  IMAD.MOV R8, RZ, RZ, -R3 ;  /* 0x000000ffff087224 */ /* 0x004fc800078e0a03 */
[----:B------:R-:W-:Y:S01]  /*0650*/  IMAD R13, R8, R11, RZ ;  /* 0x0000000b080d7224 */ /* 0x000fe200078e02ff */
[----:B------:R-:W-:-:S03]  /*0660*/  IABS R8, R6 ;  /* 0x0000000600087213 */ /* 0x000fc60000000000 */
[----:B------:R-:W-:-:S04]  /*0670*/  IMAD.HI.U32 R3, R3, R13, R2 ;  /* 0x0000000d03037227 */ /* 0x000fc800078e0002 */
[----:B------:R-:W-:Y:S02]  /*0680*/  IMAD.MOV R13, RZ, RZ, -R8 ;  /* 0x000000ffff0d7224 */ /* 0x000fe400078e0a08 */
[----:B------:R-:W-:-:S04]  /*0690*/  IMAD.HI.U32 R2, R3, R7, RZ ;  /* 0x0000000703027227 */ /* 0x000fc800078e00ff */
[----:B------:R-:W-:Y:S02]  /*06a0*/  IMAD R2, R2, R13, R7 ;  /* 0x0000000d02027224 */ /* 0x000fe400078e0207 */
[----:B------:R-:W-:-:S03]  /*06b0*/  IMAD.HI.U32 R8, R3, R12, RZ ;  /* 0x0000000c03087227 */ /* 0x000fc600078e00ff */
[----:B------:R-:W-:Y:S01]  /*06c0*/  ISETP.GT.U32.AND P0, PT, R11, R2, PT ;  /* 0x000000020b00720c */ /* 0x000fe20003f04070 */
[----:B------:R-:W-:Y:S02]  /*06d0*/  IMAD R7, R8, R13, R12 ;  /* 0x0000000d08077224 */ /* 0x000fe400078e020c */
[----:B------:R-:W-:-:S03]  /*06e0*/  VIADD R3, R9, 0xffffffe ;  /* 0x0ffffffe09037836 */ /* 0x000fc60000000000 */
[----:B------:R-:W-:-:S03]  /*06f0*/  ISETP.GT.U32.AND P3, PT, R11, R7, PT ;  /* 0x000000070b00720c */ /* 0x000fc60003f64070 */
[----:B------:R-:W1:Y:S04]  /*0700*/  F2I.FTZ.U32.TRUNC.NTZ R3, R3 ;  /* 0x0000000300037305 */ /* 0x000e68000021f000 */
[----:B------:R-:W-:-:S05]  /*0710*/  @!P0 IMAD.IADD R2, R2, 0x1, -R11 ;  /* 0x0000000102028824 */ /* 0x000fca00078e0a0b */
[----:B------:R-:W-:Y:S01]  /*0720*/  ISETP.GT.U32.AND P0, PT, R11, R2, PT ;  /* 0x000000020b00720c */ /* 0x000fe20003f04070 */
[----:B------:R-:W-:Y:S02]  /*0730*/  @!P3 IMAD.IADD R7, R7, 0x1, -R11 ;  /* 0x000000010707b824 */ /* 0x000fe400078e0a0b */
[----:B------:R-:W-:Y:S02]  /*0740*/  @!P3 VIADD R8, R8, 0x1 ;  /* 0x000000010808b836 */ /* 0x000fe40000000000 */
[----:B-1----:R-:W-:Y:S01]  /*0750*/  IMAD.MOV R10, RZ, RZ, -R3 ;  /* 0x000000ffff0a7224 */ /* 0x002fe200078e0a03 */
[----:B------:R-:W-:-:S03]  /*0760*/  ISETP.GE.U32.AND P1, PT, R7, R11, PT ;  /* 0x0000000b0700720c */ /* 0x000fc60003f26070 */
[----:B------:R-:W-:-:S04]  /*0770*/  IMAD R9, R10, R21, RZ ;  /* 0x000000150a097224 */ /* 0x000fc800078e02ff */
[----:B------:R-:W-:Y:S01]  /*0780*/  @!P0 IMAD.IADD R2, R2, 0x1, -R11 ;  /* 0x0000000102028824 */ /* 0x000fe200078e0a0b */
[----:B------:R-:W-:-:S03]  /*0790*/  ISETP.NE.AND P0, PT, R6, RZ, PT ;  /* 0x000000ff0600720c */ /* 0x000fc60003f05270 */
[----:B------:R-:W-:Y:S02]  /*07a0*/  @!P2 IMAD.MOV R2, RZ, RZ, -R2 ;  /* 0x000000ffff02a224 */ /* 0x000fe400078e0a02 */
[----:B------:R-:W-:-:S03]  /*07b0*/  @P1 VIADD R8, R8, 0x1 ;  /* 0x0000000108081836 */ /* 0x000fc60000000000 */
[----:B------:R-:W-:Y:S01]  /*07c0*/  SEL R7, R5, R2, !P0 ;  /* 0x0000000205077207 */ /* 0x000fe20004000000 */
[----:B------:R-:W-:Y:S02]  /*07d0*/  IMAD.MOV.U32 R2, RZ, RZ, RZ ;  /* 0x000000ffff027224 */ /* 0x000fe400078e00ff */
[----:B------:R-:W-:Y:S02]  /*07e0*/  @!P4 IMAD.MOV R8, RZ, RZ, -R8 ;  /* 0x000000ffff08c224 */ /* 0x000fe400078e0a08 */
[----:B------:R-:W-:Y:S01]  /*07f0*/  IMAD.HI.U32 R6, R3, R9, R2 ;  /* 0x0000000903067227 */ /* 0x000fe200078e0002 */
[--C-:B------:R-:W-:Y:S02]  /*0800*/  SHF.R.U32.HI R9, RZ, 0x2, R18.reuse ;  /* 0x00000002ff097819 */ /* 0x100fe40000011612 */
[----:B------:R-:W-:Y:S01]  /*0810*/  SHF.R.U32.HI R3, RZ, 0x4, R18 ;  /* 0x00000004ff037819 */ /* 0x000fe20000011612 */
[----:B------:R-:W-:Y:S01]  /*0820*/  IMAD.IADD R2, R4, 0x1, R7 ;  /* 0x0000000104027824 */ /* 0x000fe200078e0207 */
[----:B------:R-:W-:-:S02]  /*0830*/  IABS R4, R0 ;  /* 0x0000000000047213 */ /* 0x000fc40000000000 */
[----:B------:R-:W-:Y:S01]  /*0840*/  SGXT.U32 R9, R9, 0x5 ;  /* 0x000000050909781a */ /* 0x000fe20000000000 */
[----:B------:R-:W-:Y:S01]  /*0850*/  IMAD.SHL.U32 R2, R2, 0x80, RZ ;  /* 0x0000008002027824 */ /* 0x000fe200078e00ff */
[----:B------:R-:W-:Y:S01]  /*0860*/  SGXT.U32 R3, R3, 0x3 ;  /* 0x000000030303781a */ /* 0x000fe20000000000 */
[----:B------:R-:W-:Y:S01]  /*0870*/  IMAD.MOV R13, RZ, RZ, -R4 ;  /* 0x000000ffff0d7224 */ /* 0x000fe200078e0a04 */
[----:B------:R-:W-:Y:S02]  /*0880*/  SEL R5, R5, R8, !P0 ;  /* 0x0000000805057207 */ /* 0x000fe40004000000 */
[C---:B------:R-:W-:Y:S02]  /*0890*/  LOP3.LUT R4, R2.reuse, R9, RZ, 0xfc, !PT ;  /* 0x0000000902047212 */ /* 0x040fe400078efcff */
[----:B------:R-:W-:Y:S01]  /*08a0*/  LOP3.LUT R3, R2, R3, RZ, 0xfc, !PT ;  /* 0x0000000302037212 */ /* 0x000fe200078efcff */
[----:B------:R-:W-:Y:S01]  /*08b0*/  IMAD.SHL.U32 R5, R5, 0x80, RZ ;  /* 0x0000008005057824 */ /* 0x000fe200078e00ff */
[----:B------:R-:W-:-:S02]  /*08c0*/  IABS R11, R4 ;  /* 0x00000004000b7213 */ /* 0x000fc40000000000 */
[----:B------:R-:W-:Y:S02]  /*08d0*/  LOP3.LUT R7, R2, 0x20, R9, 0xfe, !PT ;  /* 0x0000002002077812 */ /* 0x000fe400078efe09 */
[----:B------:R-:W-:Y:S02]  /*08e0*/  LOP3.LUT R8, R2, 0x40, R9, 0xfe, !PT ;  /* 0x0000004002087812 */ /* 0x000fe400078efe09 */
[----:B------:R-:W-:Y:S01]  /*08f0*/  LOP3.LUT R23, R2, 0x60, R9, 0xfe, !PT ;  /* 0x0000006002177812 */ /* 0x000fe200078efe09 */
[----:B------:R-:W-:Y:S01]  /*0900*/  IMAD.HI.U32 R2, R6, R11, RZ ;  /* 0x0000000b06027227 */ /* 0x000fe200078e00ff */
[----:B------:R-:W-:Y:S02]  /*0910*/  IABS R15, R7 ;  /* 0x00000007000f7213 */ /* 0x000fe40000000000 */
[----:B------:R-:W-:Y:S02]  /*0920*/  ISETP.GE.AND P1, PT, R8, RZ, PT ;  /* 0x000000ff0800720c */ /* 0x000fe40003f26270 */
[----:B------:R-:W-:Y:S01]  /*0930*/  IABS R12, R8 ;  /* 0x00000008000c7213 */ /* 0x000fe20000000000 */
[----:B------:R-:W-:Y:S01]  /*0940*/  IMAD R8, R2, R13, R11 ;  /* 0x0000000d02087224 */ /* 0x000fe200078e020b */
[----:B------:R-:W-:Y:S01]  /*0950*/  IABS R17, R23 ;  /* 0x0000001700117213 */ /* 0x000fe20000000000 */
[----:B------:R-:W-:Y:S01]  /*0960*/  IMAD.SHL.U32 R11, R18, 0x8, RZ ;  /* 0x00000008120b7824 */ /* 0x000fe200078e00ff */
[----:B------:R-:W-:Y:S01]  /*0970*/  ISETP.GE.AND P0, PT, R4, RZ, PT ;  /* 0x000000ff0400720c */ /* 0x000fe20003f06270 */
[----:B------:R-:W-:Y:S01]  /*0980*/  IMAD.HI.U32 R4, R6, R15, RZ ;  /* 0x0000000f06047227 */ /* 0x000fe200078e00ff */
[----:B------:R-:W-:-:S02]  /*0990*/  ISETP.GE.AND P2, PT, R7, RZ, PT ;  /* 0x000000ff0700720c */ /* 0x000fc40003f46270 */
[----:B------:R-:W-:Y:S01]  /*09a0*/  ISETP.GT.U32.AND P6, PT, R21, R8, PT ;  /* 0x000000081500720c */ /* 0x000fe20003fc4070 */
[C---:B------:R-:W-:Y:S01]  /*09b0*/  IMAD.HI.U32 R7, R6.reuse, R12, RZ ;  /* 0x0000000c06077227 */ /* 0x040fe200078e00ff */
[----:B------:R-:W-:Y:S02]  /*09c0*/  LOP3.LUT R27, R5, 0x20, R9, 0xfe, !PT ;  /* 0x00000020051b7812 */ /* 0x000fe400078efe09 */
[----:B------:R-:W-:Y:S01]  /*09d0*/  LOP3.LUT R2, R9, 0x20, RZ, 0xfc, !PT ;  /* 0x0000002009027812 */ /* 0x000fe200078efcff */
[----:B------:R-:W-:Y:S01]  /*09e0*/  IMAD.HI.U32 R6, R6, R17, RZ ;  /* 0x0000001106067227 */ /* 0x000fe200078e00ff */
[----:B------:R-:W-:Y:S02]  /*09f0*/  LOP3.LUT R25, R5, R9, RZ, 0xfc, !PT ;  /* 0x0000000905197212 */ /* 0x000fe400078efcff */
[----:B------:R-:W-:Y:S01]  /*0a00*/  LOP3.LUT R29, R5, 0x40, R9, 0xfe, !PT ;  /* 0x00000040051d7812 */ /* 0x000fe200078efe09 */
[-C--:B------:R-:W-:Y:S01]  /*0a10*/  IMAD R10, R4, R13.reuse, R15 ;  /* 0x0000000d040a7224 */ /* 0x080fe200078e020f */
[----:B------:R-:W-:Y:S01]  /*0a20*/  LOP3.LUT R4, R9, 0x40, RZ, 0xfc, !PT ;  /* 0x0000004009047812 */ /* 0x000fe200078efcff */
[-C--:B------:R-:W-:Y:S01]  /*0a30*/  IMAD R12, R7, R13.reuse, R12 ;  /* 0x0000000d070c7224 */ /* 0x080fe200078e020c */
[----:B------:R-:W-:Y:S01]  /*0a40*/  LOP3.LUT R7, R11, 0x18, R18, 0x48, !PT ;  /* 0x000000180b077812 */ /* 0x000fe200078e4812 */
[----:B------:R-:W-:Y:S01]  /*0a50*/  IMAD R13, R6, R13, R17 ;  /* 0x0000000d060d7224 */ /* 0x000fe200078e0211 */
[C---:B------:R-:W-:Y:S01]  /*0a60*/  ISETP.GT.U32.AND P3, PT, R21.reuse, R10, PT ;  /* 0x0000000a1500720c */ /* 0x040fe20003f64070 */
[----:B------:R-:W-:Y:S01]  /*0a70*/  @!P6 IMAD.IADD R8, R8, 0x1, -R21 ;  /* 0x000000010808e824 */ /* 0x000fe200078e0a15 */
[----:B------:R-:W-:Y:S01]  /*0a80*/  ISETP.GT.U32.AND P4, PT, R21, R12, PT ;  /* 0x0000000c1500720c */ /* 0x000fe20003f84070 */
[----:B------:R-:W-:Y:S01]  /*0a90*/  IMAD.HI R15, R27, 0x2aaaaaab, RZ ;  /* 0x2aaaaaab1b0f7827 */ /* 0x000fe200078e02ff */
[----:B------:R-:W-:-:S02]  /*0aa0*/  ISETP.GT.U32.AND P5, PT, R21, R13, PT ;  /* 0x0000000d1500720c */ /* 0x000fc40003fa4070 */
[----:B------:R-:W-:Y:S01]  /*0ab0*/  ISETP.GT.U32.AND P6, PT, R21, R8, PT ;  /* 0x000000081500720c */ /* 0x000fe20003fc4070 */
[----:B------:R-:W-:Y:S01]  /*0ac0*/  IMAD R2, R2, 0x20, R7 ;  /* 0x0000002002027824 */ /* 0x000fe200078e0207 */
[----:B------:R-:W-:Y:S01]  /*0ad0*/  SHF.R.U32.HI R16, RZ, 0x1f, R15 ;  /* 0x0000001fff107819 */ /* 0x000fe2000001160f */
[----:B------:R-:W-:Y:S01]  /*0ae0*/  IMAD R4, R4, 0x20, R7 ;  /* 0x0000002004047824 */ /* 0x000fe200078e0207 */
[----:B------:R-:W-:Y:S01]  /*0af0*/  LOP3.LUT R6, R9, 0x60, RZ, 0xfc, !PT ;  /* 0x0000006009067812 */ /* 0x000fe200078efcff */
[----:B------:R-:W-:Y:S01]  /*0b00*/  IMAD.HI R17, R29, 0x2aaaaaab, RZ ;  /* 0x2aaaaaab1d117827 */ /* 0x000fe200078e02ff */
[----:B------:R-:W-:Y:S02]  /*0b10*/  LEA.HI R16, R15, R16, RZ, 0x17 ;  /* 0x000000100f107211 */ /* 0x000fe400078fb8ff */
[----:B------:R-:W-:Y:S01]  /*0b20*/  LOP3.LUT R31, R5, 0x60, R9, 0xfe, !PT ;  /* 0x00000060051f7812 */ /* 0x000fe200078efe09 */
[----:B------:R-:W-:Y:S01]  /*0b30*/  @!P3 IMAD.IADD R10, R10, 0x1, -R21 ;  /* 0x000000010a0ab824 */ /* 0x000fe200078e0a15 */
[----:B------:R-:W-:Y:S01]  /*0b40*/  SHF.R.U32.HI R20, RZ, 0x1f, R17 ;  /* 0x0000001fff147819 */ /* 0x000fe20000011611 */
[--C-:B------:R-:W-:Y:S01]  /*0b50*/  @!P4 IMAD.IADD R12, R12, 0x1, -R21.reuse ;  /* 0x000000010c0cc824 */ /* 0x100fe200078e0a15 */
[----:B------:R-:W-:Y:S01]  /*0b60*/  LOP3.LUT R11, R11, 0x18, RZ, 0xc0, !PT ;  /* 0x000000180b0b7812 */ /* 0x000fe200078ec0ff */
[----:B------:R-:W-:Y:S01]  /*0b70*/  @!P5 IMAD.IADD R13, R13, 0x1, -R21 ;  /* 0x000000010d0dd824 */ /* 0x000fe200078e0a15 */
[C---:B------:R-:W-:Y:S01]  /*0b80*/  ISETP.GT.U32.AND P5, PT, R21.reuse, R10, PT ;  /* 0x0000000a1500720c */ /* 0x040fe20003fa4070 */
[----:B------:R-:W-:Y:S01]  /*0b90*/  IMAD R6, R6, 0x20, R7 ;  /* 0x0000002006067824 */ /* 0x000fe200078e0207 */
[C---:B------:R-:W-:Y:S01]  /*0ba0*/  ISETP.GT.U32.AND P4, PT, R21.reuse, R12, PT ;  /* 0x0000000c1500720c */ /* 0x040fe20003f84070 */
[----:B------:R-:W-:Y:S01]  /*0bb0*/  @!P6 IMAD.IADD R8, R8, 0x1, -R21 ;  /* 0x000000010808e824 */ /* 0x000fe200078e0a15 */
[----:B------:R-:W-:Y:S01]  /*0bc0*/  ISETP.GT.U32.AND P3, PT, R21, R13, PT ;  /* 0x0000000d1500720c */ /* 0x000fe20003f64070 */
[----:B------:R-:W-:Y:S01]  /*0bd0*/  IMAD R16, R16, -0xc00, R27 ;  /* 0xfffff40010107824 */ /* 0x000fe200078e021b */
[----:B------:R-:W-:Y:S01]  /*0be0*/  ISETP.GE.AND P6, PT, R23, RZ, PT ;  /* 0x000000ff1700720c */ /* 0x000fe20003fc6270 */
[----:B------:R-:W-:Y:S01]  /*0bf0*/  IMAD R7, R9, 0x20, R7 ;  /* 0x0000002009077824 */ /* 0x000fe200078e0207 */
[----:B------:R-:W1:Y:S01]  /*0c00*/  LDC.64 R26, c[0x0][0x210] ;  /* 0x00008400ff1a7b82 */ /* 0x000e620000000a00 */
[----:B------:R-:W-:Y:S01]  /*0c10*/  IMAD.HI R9, R25, 0x2aaaaaab, RZ ;  /* 0x2aaaaaab19097827 */ /* 0x000fe200078e02ff */
[----:B------:R-:W-:-:S02]  /*0c20*/  LEA.HI R20, R17, R20, RZ, 0x17 ;  /* 0x0000001411147211 */ /* 0x000fc400078fb8ff */
[----:B------:R-:W-:Y:S01]  /*0c30*/  LEA R37, R2, UR18, 0x1 ;  /* 0x0000001202257c11 */ /* 0x000fe2000f8e08ff */
[----:B------:R-:W-:Y:S01]  /*0c40*/  IMAD.HI R19, R31, 0x2aaaaaab, RZ ;  /* 0x2aaaaaab1f137827 */ /* 0x000fe200078e02ff */
[----:B------:R-:W-:Y:S02]  /*0c50*/  SHF.R.U32.HI R14, RZ, 0x1f, R9 ;  /* 0x0000001fff0e7819 */ /* 0x000fe40000011609 */
[----:B------:R-:W-:Y:S01]  /*0c60*/  LEA R39, R4, UR18, 0x1 ;  /* 0x0000001204277c11 */ /* 0x000fe2000f8e08ff */
[----:B------:R-:W-:Y:S01]  /*0c70*/  @!P5 IMAD.IADD R10, R10, 0x1, -R21 ;  /* 0x000000010a0ad824 */ /* 0x000fe200078e0a15 */
[----:B------:R-:W-:Y:S01]  /*0c80*/  SHF.R.U32.HI R22, RZ, 0x1f, R19 ;  /* 0x0000001fff167819 */ /* 0x000fe20000011613 */
[--C-:B------:R-:W-:Y:S01]  /*0c90*/  @!P4 IMAD.IADD R12, R12, 0x1, -R21.reuse ;  /* 0x000000010c0cc824 */ /* 0x100fe200078e0a15 */
[----:B------:R-:W-:Y:S01]  /*0ca0*/  LEA.HI R14, R9, R14, RZ, 0x17 ;  /* 0x0000000e090e7211 */ /* 0x000fe200078fb8ff */
[----:B------:R-:W-:Y:S01]  /*0cb0*/  @!P3 IMAD.IADD R13, R13, 0x1, -R21 ;  /* 0x000000010d0db824 */ /* 0x000fe200078e0a15 */
[----:B------:R-:W-:Y:S01]  /*0cc0*/  ISETP.NE.AND P3, PT, R0, RZ, PT ;  /* 0x000000ff0000720c */ /* 0x000fe20003f65270 */
[----:B------:R-:W-:Y:S01]  /*0cd0*/  @!P0 IMAD.MOV R8, RZ, RZ, -R8 ;  /* 0x000000ffff088224 */ /* 0x000fe200078e0a08 */
[----:B------:R-:W-:Y:S01]  /*0ce0*/  LOP3.LUT R9, RZ, R0, RZ, 0x33, !PT ;  /* 0x00000000ff097212 */ /* 0x000fe200078e33ff */
[----:B------:R-:W-:Y:S01]  /*0cf0*/  @!P2 IMAD.MOV R10, RZ, RZ, -R10 ;  /* 0x000000ffff0aa224 */ /* 0x000fe200078e0a0a */
[----:B------:R-:W-:Y:S01]  /*0d00*/  LEA.HI R22, R19, R22, RZ, 0x17 ;  /* 0x0000001613167211 */ /* 0x000fe200078fb8ff */
[----:B------:R-:W-:Y:S01]  /*0d10*/  @!P1 IMAD.MOV R12, RZ, RZ, -R12 ;  /* 0x000000ffff0c9224 */ /* 0x000fe200078e0a0c */
[C---:B------:R-:W-:Y:S01]  /*0d20*/  SEL R24, R9.reuse, R8, !P3 ;  /* 0x0000000809187207 */ /* 0x040fe20005800000 */
[----:B------:R-:W-:Y:S01]  /*0d30*/  @!P6 IMAD.MOV R13, RZ, RZ, -R13 ;  /* 0x000000ffff0de224 */ /* 0x000fe200078e0a0d */
[C---:B------:R-:W-:Y:S01]  /*0d40*/  SEL R10, R9.reuse, R10, !P3 ;  /* 0x0000000a090a7207 */ /* 0x040fe20005800000 */
[----:B------:R-:W-:Y:S01]  /*0d50*/  IMAD R14, R14, -0xc00, R25 ;  /* 0xfffff4000e0e7824 */ /* 0x000fe200078e0219 */
[C---:B------:R-:W-:Y:S01]  /*0d60*/  SEL R12, R9.reuse, R12, !P3 ;  /* 0x0000000c090c7207 */ /* 0x040fe20005800000 */
[----:B------:R-:W-:Y:S01]  /*0d70*/  IMAD R20, R20, -0xc00, R29 ;  /* 0xfffff40014147824 */ /* 0x000fe200078e021d */
[----:B------:R-:W-:Y:S01]  /*0d80*/  SEL R8, R9, R13, !P3 ;  /* 0x0000000d09087207 */ /* 0x000fe20005800000 */
[----:B------:R-:W-:Y:S01]  /*0d90*/  IMAD R22, R22, -0xc00, R31 ;  /* 0xfffff40016167824 */ /* 0x000fe200078e021f */
[----:B------:R-:W-:Y:S01]  /*0da0*/  LEA R19, R7, UR18, 0x1 ;  /* 0x0000001207137c11 */ /* 0x000fe2000f8e08ff */
[--C-:B------:R-:W-:Y:S01]  /*0db0*/  IMAD R21, R24, 0x3c00, R11.reuse ;  /* 0x00003c0018157824 */ /* 0x100fe200078e020b */
[----:B------:R-:W-:Y:S01]  /*0dc0*/  LEA R41, R6, UR18, 0x1 ;  /* 0x0000001206297c11 */ /* 0x000fe2000f8e08ff */
[----:B------:R-:W-:-:S02]  /*0dd0*/  IMAD R23, R10, 0x3c00, R11 ;  /* 0x00003c000a177824 */ /* 0x000fc400078e020b */
[--C-:B------:R-:W-:Y:S02]  /*0de0*/  IMAD R29, R14, 0x3c00, R11.reuse ;  /* 0x00003c000e1d7824 */ /* 0x100fe400078e020b */
[--C-:B------:R-:W-:Y:S02]  /*0df0*/  IMAD R31, R16, 0x3c00, R11.reuse ;  /* 0x00003c00101f7824 */ /* 0x100fe400078e020b */
[--C-:B------:R-:W-:Y:S02]  /*0e00*/  IMAD R33, R20, 0x3c00, R11.reuse ;  /* 0x00003c0014217824 */ /* 0x100fe400078e020b */
[--C-:B------:R-:W-:Y:S02]  /*0e10*/  IMAD R9, R22, 0x3c00, R11.reuse ;  /* 0x00003c0016097824 */ /* 0x100fe400078e020b */
[--C-:B------:R-:W-:Y:S02]  /*0e20*/  IMAD R25, R12, 0x3c00, R11.reuse ;  /* 0x00003c000c197824 */ /* 0x100fe400078e020b */
[----:B------:R-:W-:-:S02]  /*0e30*/  IMAD R11, R8, 0x3c00, R11 ;  /* 0x00003c00080b7824 */ /* 0x000fc400078e020b */
[----:B-1----:R-:W-:-:S04]  /*0e40*/  IMAD.WIDE R20, R21, 0x2, R26 ;  /* 0x0000000215147825 */ /* 0x002fc800078e021a */
[--C-:B------:R-:W-:Y:S01]  /*0e50*/  IMAD.WIDE R22, R23, 0x2, R26.reuse ;  /* 0x0000000217167825 */ /* 0x100fe200078e021a */
[----:B------:R-:W-:Y:S01]  /*0e60*/  @!PT LDS RZ, [RZ] ;  /* 0x00000000fffff984 */ /* 0x000fe20000000800 */
[----:B------:R-:W-:Y:S01]  /*0e70*/  @!PT LDS RZ, [RZ] ;  /* 0x00000000fffff984 */ /* 0x000fe20000000800 */
[----:B------:R-:W-:Y:S01]  /*0e80*/  @!PT LDS RZ, [RZ] ;  /* 0x00000000fffff984 */ /* 0x000fe20000000800 */
[----:B------:R-:W-:Y:S01]  /*0e90*/  LDGSTS.E.BYPASS.128 [R19], desc[UR22][R20.64] ;  /* 0x0000000014137fae */ /* 0x000fe2000b901c56 */
[----:B------:R-:W-:Y:S02]  /*0ea0*/  IADD3 R8, P0, R20, 0x80, RZ ;  /* 0x0000008014087810 */ /* 0x000fe40007f1e0ff */
[--C-:B------:R-:W-:Y:S01]  /*0eb0*/  IMAD.WIDE R24, R25, 0x2, R26.reuse ;  /* 0x0000000219187825 */ /* 0x100fe200078e021a */
[----:B------:R-:W-:Y:S03]  /*0ec0*/  LDGSTS.E.BYPASS.128 [R37], desc[UR22][R22.64] ;  /* 0x0000000016257fae */ /* 0x000fe6000b901c56 */
[----:B------:R-:W-:Y:S01]  /*0ed0*/  IMAD.WIDE R26, R11, 0x2, R26 ;  /* 0x000000020b1a7825 */ /* 0x000fe200078e021a */
[----:B------:R-:W-:Y:S03]  /*0ee0*/  LDGSTS.E.BYPASS.128 [R39], desc[UR22][R24.64] ;  /* 0x0000000018277fae */ /* 0x000fe6000b901c56 */
[--C-:B------:R-:W-:Y:S01]  /*0ef0*/  IMAD.WIDE R28, R29, 0x2, R34.reuse ;  /* 0x000000021d1c7825 */ /* 0x100fe200078e0222 */
[----:B------:R-:W-:Y:S03]  /*0f00*/  LDGSTS.E.BYPASS.128 [R41], desc[UR22][R26.64] ;  /* 0x000000001a297fae */ /* 0x000fe6000b901c56 */
[--C-:B------:R-:W-:Y:S01]  /*0f10*/  IMAD.WIDE R30, R31, 0x2, R34.reuse ;  /* 0x000000021f1e7825 */ /* 0x100fe200078e0222 */
[----:B------:R-:W0:Y:S03]  /*0f20*/  LDGDEPBAR ;  /* 0x00000000000079af */ /* 0x000e260000000000 */
[----:B------:R-:W-:Y:S01]  /*0f30*/  IMAD.WIDE R32, R33, 0x2, R34 ;  /* 0x0000000221207825 */ /* 0x000fe200078e0222 */
[----:B------:R-:W-:Y:S01]  /*0f40*/  LDGSTS.E.BYPASS.128 [R19+0x6000], desc[UR22][R28.64] ;  /* 0x060000001c137fae */ /* 0x000fe2000b901c56 */
[----:B------:R-:W-:-:S02]  /*0f50*/  IADD3 R17, P2, R30, 0x80, RZ ;  /* 0x000000801e117810 */ /* 0x000fc40007f5e0ff */
[----:B------:R-:W-:Y:S01]  /*0f60*/  IMAD.WIDE R34, R9, 0x2, R34 ;  /* 0x0000000209227825 */ /* 0x000fe200078e0222 */
[----:B------:R-:W-:Y:S01]  /*0f70*/  LDGSTS.E.BYPASS.128 [R37+0x6000], desc[UR22][R30.64] ;  /* 0x060000001e257fae */ /* 0x000fe2000b901c56 */
[----:B------:R-:W-:Y:S02]  /*0f80*/  IADD3 R9, P1, R22, 0x80, RZ ;  /* 0x0000008016097810 */ /* 0x000fe40007f3e0ff */
[----:B------:R-:W-:Y:S01]  /*0f90*/  IMAD.X R10, RZ, RZ, R21, P0 ;  /* 0x000000ffff0a7224 */ /* 0x000fe200000e0615 */
[----:B------:R-:W-:Y:S01]  /*0fa0*/  LDGSTS.E.BYPASS.128 [R39+0x6000], desc[UR22][R32.64] ;  /* 0x0600000020277fae */ /* 0x000fe2000b901c56 */
[----:B------:R-:W-:Y:S01]  /*0fb0*/  IADD3 R11, P0, R24, 0x80, RZ ;  /* 0x00000080180b7810 */ /* 0x000fe20007f1e0ff */
[----:B------:R-:W-:Y:S01]  /*0fc0*/  IMAD.X R12, RZ, RZ, R23, P1 ;  /* 0x000000ffff0c7224 */ /* 0x000fe200008e0617 */
[----:B------:R-:W-:Y:S01]  /*0fd0*/  IADD3 R13, P1, R26, 0x80, RZ ;  /* 0x000000801a0d7810 */ /* 0x000fe20007f3e0ff */
[----:B------:R-:W-:Y:S01]  /*0fe0*/  LDGSTS.E.BYPASS.128 [R41+0x6000], desc[UR22][R34.64] ;  /* 0x0600000022297fae */ /* 0x000fe2000b901c56 */
[----:B------:R-:W-:-:S02]  /*0ff0*/  IMAD.X R157, RZ, RZ, R31, P2 ;  /* 0x000000ffff9d7224 */ /* 0x000fc400010e061f */
[----:B------:R-:W-:Y:S01]  /*1000*/  IMAD.X R14, RZ, RZ, R25, P0 ;  /* 0x000000ffff0e7224 */ /* 0x000fe200000e0619 */
[----:B------:R-:W0:Y:S01]  /*1010*/  LDGDEPBAR ;  /* 0x00000000000079af */ /* 0x000e220000000000 */
[----:B------:R-:W-:Y:S01]  /*1020*/  BAR.SYNC.DEFER_BLOCKING 0x0 ;  /* 0x0000000000007b1d */ /* 0x000fe20000010000 */
[----:B------:R-:W-:Y:S01]  /*1030*/  IADD3 R15, P0, R28, 0x80, RZ ;  /* 0x000000801c0f7810 */ /* 0x000fe20007f1e0ff */
[----:B------:R-:W-:Y:S01]  /*1040*/  IMAD.X R16, RZ, RZ, R27, P1 ;  /* 0x000000ffff107224 */ /* 0x000fe200008e061b */
[----:B------:R-:W-:-:S03]  /*1050*/  IADD3 R155, P1, R32, 0x80, RZ ;  /* 0x00000080209b7810 */ /* 0x000fc60007f3e0ff */
[----:B------:R-:W-:Y:S01]  /*1060*/  IMAD.X R154, RZ, RZ, R29, P0 ;  /* 0x000000ffff9a7224 */ /* 0x000fe200000e061d */
[----:B------:R-:W-:Y:S01]  /*1070*/  IADD3 R156, P0, R34, 0x80, RZ ;  /* 0x00000080229c7810 */ /* 0x000fe20007f1e0ff */
[----:B------:R-:W-:-:S04]  /*1080*/  IMAD.X R158, RZ, RZ, R33, P1 ;  /* 0x000000ffff9e7224 */ /* 0x000fc800008e0621 */
[----:B------:R-:W-:Y:S01]  /*1090*/  IMAD.X R159, RZ, RZ, R35, P0 ;  /* 0x000000ffff9f7224 */ /* 0x000fe200000e0623 */
[----:B------:R-:W-:Y:S01]  /*10a0*/  @!PT LDS RZ, [RZ] ;  /* 0x00000000fffff984 */ /* 0x000fe20000000800 */
[----:B------:R-:W-:Y:S01]  /*10b0*/  @!PT LDS RZ, [RZ] ;  /* 0x00000000fffff984 */ /* 0x000fe20000000800 */
[----:B------:R-:W-:Y:S01]  /*10c0*/  @!PT LDS RZ, [RZ] ;  /* 0x00000000fffff984 */ /* 0x000fe20000000800 */
[----:B------:R-:W-:Y:S04]  /*10d0*/  LDGSTS.E.BYPASS.128 [R19+0x2000], desc[UR22][R20.64+0x40] ;  /* 0x0200004014137fae */ /* 0x000fe8000b901c56 */
[----:B------:R-:W-:Y:S04]  /*10e0*/  LDGSTS.E.BYPASS.128 [R37+0x2000], desc[UR22][R22.64+0x40] ;  /* 0x0200004016257fae */ /* 0x000fe8000b901c56 */
[----:B------:R1:W-:Y:S04]  /*10f0*/  LDGSTS.E.BYPASS.128 [R39+0x2000], desc[UR22][R24.64+0x40] ;  /* 0x0200004018277fae */ /* 0x0003e8000b901c56 */
[----:B------:R2:W-:Y:S04]  /*1100*/  LDGSTS.E.BYPASS.128 [R41+0x2000], desc[UR22][R26.64+0x40] ;  /* 0x020000401a297fae */ /* 0x0005e8000b901c56 */
[----:B------:R-:W0:Y:S04]  /*1110*/  LDGDEPBAR ;  /* 0x00000000000079af */ /* 0x000e280000000000 */
[----:B------:R3:W-:Y:S01]  /*1120*/  LDGSTS.E.BYPASS.128 [R19+0x8000], desc[UR22][R28.64+0x40] ;  /* 0x080000401c137fae */ /* 0x0007e2000b901c56 */
[----:B-1----:R-:W-:-:S03]  /*1130*/  CS2R R24, SRZ ;  /* 0x0000000000187805 */ /* 0x002fc6000001ff00 */
[----:B------:R1:W-:Y:S01]  /*1140*/  LDGSTS.E.BYPASS.128 [R37+0x8000], desc[UR22][R30.64+0x40] ;  /* 0x080000401e257fae */ /* 0x0003e2000b901c56 */
[----:B--2---:R-:W-:-:S03]  /*1150*/  CS2R R26, SRZ ;  /* 0x00000000001a7805 */ /* 0x004fc6000001ff00 */
[----:B------:R2:W-:Y:S04]  /*1160*/  LDGSTS.E.BYPASS.128 [R39+0x8000], desc[UR22][R32.64+0x40] ;  /* 0x0800004020277fae */ /* 0x0005e8000b901c56 */
[----:B------:R4:W-:Y:S01]  /*1170*/  LDGSTS.E.BYPASS.128 [R41+0x8000], desc[UR22][R34.64+0x40] ;  /* 0x0800004022297fae */ /* 0x0009e2000b901c56 */
[----:B---3--:R-:W-:-:S03]  /*1180*/  CS2R R28, SRZ ;  /* 0x00000000001c7805 */ /* 0x008fc6000001ff00 */
[----:B------:R-:W0:Y:S01]  /*1190*/  LDGDEPBAR ;  /* 0x00000000000079af */ /* 0x000e220000000000 */
[----:B-1----:R-:W-:Y:S02]  /*11a0*/  CS2R R30, SRZ ;  /* 0x00000000001e7805 */ /* 0x002fe4000001ff00 */
[----:B------:R-:W-:Y:S02]  /*11b0*/  CS2R R36, SRZ ;  /* 0x0000000000247805 */ /* 0x000fe4000001ff00 */
[----:B--2---:R-:W-:Y:S02]  /*11c0*/  CS2R R32, SRZ ;  /* 0x0000000000207805 */ /* 0x004fe4000001ff00 */
[----:B------:R-:W-:Y:S02]  /*11d0*/  CS2R R38, SRZ ;  /* 0x0000000000267805 */ /* 0x000fe4000001ff00 */
[----:B----4-:R-:W-:Y:S02]  /*11e0*/  CS2R R34, SRZ ;  /* 0x0000000000227805 */ /* 0x010fe4000001ff00 */
[----:B------:R-:W-:-:S07]  /*11f0*/  CS2R R40, SRZ ;  /* 0x0000000000287805 */ /* 0x000fce000001ff00 */
.L_x_0:
[----:B------:R-:W1:Y:S01]  /*1200*/  SHFL.IDX PT, R18, R160, RZ, 0x1f ;  /* 0x00001fffa0127589 */ /* 0x000e6200000e0000 */
[----:B------:R-:W-:Y:S01]  /*1210*/  UIADD3 UR20, UR20, 0x1, URZ ;  /* 0x0000000114147890 */ /* 0x000fe2000fffe03f */
[----:B------:R-:W-:-:S04]  /*1220*/  DEPBAR.LE SB0, 0x2 ;  /* 0x000080800000791a */ /* 0x000fc80000000000 */
[----:B------:R-:W-:Y:S01]  /*1230*/  UISETP.GE.AND UP0, UPT, UR20, 0x3, UPT ;  /* 0x000000031400788c */ /* 0x000fe2000bf06270 */
[----:B------:R-:W-:Y:S01]  /*1240*/  BAR.SYNC.DEFER_BLOCKING 0x0 ;  /* 0x0000000000007b1d */ /* 0x000fe20000010000 */
[----:B------:R-:W-:Y:S01]  /*1250*/  UIADD3 UR19, UR19, 0x1, URZ ;  /* 0x0000000113137890 */ /* 0x000fe2000fffe03f */
[----:B------:R-:W-:Y:S01]  /*1260*/  IADD3 R22, P1, R8, UR4, RZ ;  /* 0x0000000408167c10 */ /* 0x000fe2000ff3e0ff */
[----:B------:R-:W-:Y:S01]  /*1270*/  USEL UR20, UR20, URZ, !UP0 ;  /* 0x0000003f14147287 */ /* 0x000fe2000c000000 */
[----:B------:R-:W-:Y:S02]  /*1280*/  VIADD R161, R161, 0x20 ;  /* 0x00000020a1a17836 */ /* 0x000fe40000000000 */
[----:B------:R-:W-:Y:S01]  /*1290*/  UMOV UR15, 0x80000020 ;  /* 0x80000020000f7882 */ /* 0x000fe20000000000 */
[----:B------:R-:W-:Y:S01]  /*12a0*/  UMOV UR9, 0x80000020 ;  /* 0x8000002000097882 */ /* 0x000fe20000000000 */
[----:B------:R-:W-:Y:S02]  /*12b0*/  IADD3.X R23, R10, UR5, RZ, P1, !PT ;  /* 0x000000050a177c10 */ /* 0x000fe40008ffe4ff */
[----:B------:R-:W-:-:S02]  /*12c0*/  IADD3 R152, P1, R9, UR4, RZ ;  /* 0x0000000409987c10 */ /* 0x000fc4000ff3e0ff */
[----:B------:R-:W-:Y:S02]  /*12d0*/  ISETP.GE.U32.AND P0, PT, R161, 0x3bc0, PT ;  /* 0x00003bc0a100780c */ /* 0x000fe40003f06070 */
[----:B------:R-:W-:Y:S02]  /*12e0*/  IADD3.X R153, R12, UR5, RZ, P1, !PT ;  /* 0x000000050c997c10 */ /* 0x000fe40008ffe4ff */
[----:B-1----:R-:W-:Y:S02]  /*12f0*/  R2UR UR6, R18 ;  /* 0x00000000120672ca */ /* 0x002fe400000e0000 */
[----:B------:R-:W-:-:S04]  /*1300*/  IADD3 R18, P1, R11, UR4, RZ ;  /* 0x000000040b127c10 */ /* 0x000fc8000ff3e0ff */
[----:B------:R-:W-:Y:S01]  /*1310*/  IADD3.X R19, R14, UR5, RZ, P1, !PT ;  /* 0x000000050e137c10 */ /* 0x000fe20008ffe4ff */
[----:B------:R-:W-:Y:S01]  /*1320*/  WARPGROUP.ARRIVE ;  /* 0x00000000000079c5 */ /* 0x000fe20000000000 */
[----:B------:R-:W-:-:S04]  /*1330*/  IADD3 R20, P1, R13, UR4, RZ ;  /* 0x000000040d147c10 */ /* 0x000fc8000ff3e0ff */
[----:B------:R-:W-:Y:S01]  /*1340*/  IADD3.X R21, R16, UR5, RZ, P1, !PT ;  /* 0x0000000510157c10 */ /* 0x000fe20008ffe4ff */
[----:B------:R-:W-:Y:S02]  /*1350*/  USHF.L.U32 UR7, UR6, 0x6, URZ ;  /* 0x0000000606077899 */ /* 0x000fe4000800063f */
[----:B------:R-:W-:Y:S02]  /*1360*/  ULEA UR6, UR20, UR18, 0xd ;  /* 0x0000001214067291 */ /* 0x000fe4000f8e683f */
[----:B------:R-:W-:Y:S02]  /*1370*/  ULOP3.LUT UR7, UR7, 0xc0, URZ, 0xc0, !UPT ;  /* 0x000000c007077892 */ /* 0x000fe4000f8ec03f */
[----:B------:R-:W-:Y:S02]  /*1380*/  USHF.R.U32.HI UR8, URZ, 0x4, UR6 ;  /* 0x000000043f087899 */ /* 0x000fe40008011606 */
[----:B------:R-:W-:Y:S02]  /*1390*/  UIADD3 UR6, UR6, 0x6000, URZ ;  /* 0x0000600006067890 */ /* 0x000fe4000fffe03f */
[----:B------:R-:W-:-:S02]  /*13a0*/  ULOP3.LUT UR8, UR8, 0x3fff, URZ, 0xc0, !UPT ;  /* 0x00003fff08087892 */ /* 0x000fc4000f8ec03f */
[----:B------:R-:W-:Y:S02]  /*13b0*/  USHF.R.U32.HI UR6, URZ, 0x4, UR6 ;  /* 0x000000043f067899 */ /* 0x000fe40008011606 */
[----:B------:R-:W-:Y:S02]  /*13c0*/  UIADD3 UR16, UP0, UR7, UR8, URZ ;  /* 0x0000000807107290 */ /* 0x000fe4000ff1e03f */
[----:B------:R-:W-:Y:S02]  /*13d0*/  ULOP3.LUT UR6, UR6, 0x3fff, URZ, 0xc0, !UPT ;  /* 0x00003fff06067892 */ /* 0x000fe4000f8ec03f */
[----:B------:R-:W-:Y:S02]  /*13e0*/  UIADD3.X UR17, URZ, URZ, URZ, UP0, !UPT ;  /* 0x0000003f3f117290 */ /* 0x000fe400087fe43f */
[----:B------:R-:W-:Y:S02]  /*13f0*/  ULOP3.LUT UR14, UR6, 0x2000000, URZ, 0xfc, !UPT ;  /* 0x02000000060e7892 */ /* 0x000fe4000f8efc3f */
[----:B------:R-:W-:-:S02]  /*1400*/  ULOP3.LUT UR12, UR16, 0x2000000, URZ, 0xfc, !UPT ;  /* 0x02000000100c7892 */ /* 0x000fc4000f8efc3f */
[----:B------:R-:W-:Y:S01]  /*1410*/  ULOP3.LUT UR13, UR17, 0x80000020, URZ, 0xfc, !UPT ;  /* 0x80000020110d7892 */ /* 0x000fe2000f8efc3f */
[----:B------:R-:W-:Y:S01]  /*1420*/  UMOV UR8, 0x2000002 ;  /* 0x0200000200087882 */ /* 0x000fe20000000000 */
[----:B------:R-:W-:Y:S01]  /*1430*/  UMOV UR7, URZ ;  /* 0x0000003f00077c82 */ /* 0x000fe20008000000 */
[----:B------:R-:W-:Y:S02]  /*1440*/  UISETP.GE.AND UP0, UPT, UR19, 0x3, UPT ;  /* 0x000000031300788c */ /* 0x000fe4000bf06270 */
[----:B------:R-:W-:Y:S02]  /*1450*/  UIADD3.64 UR10, UR6, UR8, URZ ;  /* 0x00000008060a7297 */ /* 0x000fe4000fffe03f */
[----:B------:R-:W-:Y:S02]  /*1460*/  UIADD3.64 UR8, UR16, UR8, URZ ;  /* 0x0000000810087297 */ /* 0x000fe4000fffe03f */
[----:B------:R-:W-:Y:S01]  /*1470*/  HGMMA.64x128x16.F32.BF16 R88, gdesc[UR12], R88 ;  /* 0x01e000000c5879f0 */ /* 0x000fe20008701858 */
[----:B------:R-:W-:Y:S01]  /*1480*/  UMOV UR12, 0x2000100 ;  /* 0x02000100000c7882 */ /* 0x000fe20000000000 */
[----:B------:R-:W-:Y:S01]  /*1490*/  UMOV UR13, 0x80000020 ;  /* 0x80000020000d7882 */ /* 0x000fe20000000000 */
[----:B------:R-:W-:-:S02]  /*14a0*/  USEL UR19, UR19, URZ, !UP0 ;  /* 0x0000003f13137287 */ /* 0x000fc4000c000000 */
[----:B------:R-:W-:Y:S02]  /*14b0*/  UIADD3.64 UR12, UR16, UR12, URZ ;  /* 0x0000000c100c7297 */ /* 0x000fe4000fffe03f */
[----:B------:R-:W-:-:S06]  /*14c0*/  ULEA UR6, UR19, UR18, 0xd ;  /* 0x0000001213067291 */ /* 0x000fcc000f8e683f */
[----:B------:R-:W-:Y:S02]  /*14d0*/  LEA R164, R7, UR6, 0x1 ;  /* 0x0000000607a47c11 */ /* 0x000fe4000f8e08ff */
[----:B------:R-:W-:Y:S02]  /*14e0*/  LEA R162, R2, UR6, 0x1 ;  /* 0x0000000602a27c11 */ /* 0x000fe4000f8e08ff */
[----:B------:R-:W-:Y:S02]  /*14f0*/  LEA R163, R4, UR6, 0x1 ;  /* 0x0000000604a37c11 */ /* 0x000fe4000f8e08ff */
[----:B------:R-:W-:Y:S01]  /*1500*/  LEA R165, R6, UR6, 0x1 ;  /* 0x0000000606a57c11 */ /* 0x000fe2000f8e08ff */
[----:B------:R-:W-:-:S12]  /*1510*/  HGMMA.64x128x16.F32.BF16 R88, gdesc[UR8], R88 ;  /* 0x01e00000085879f0 */ /* 0x000fd80008701858 */
[----:B------:R-:W-:Y:S01]  /*1520*/  HGMMA.64x128x16.F32.BF16 R24, gdesc[UR12], R24 ;  /* 0x01e000000c1879f0 */ /* 0x000fe20008701818 */
[----:B------:R-:W-:Y:S01]  /*1530*/  UMOV UR8, 0x2000102 ;  /* 0x0200010200087882 */ /* 0x000fe20000000000 */
[----:B------:R-:W-:Y:S02]  /*1540*/  UMOV UR9, 0x80000020 ;  /* 0x8000002000097882 */ /* 0x000fe40000000000 */
[----:B------:R-:W-:-:S09]  /*1550*/  UIADD3.64 UR8, UR16, UR8, URZ ;  /* 0x0000000810087297 */ /* 0x000fd2000fffe03f */
[----:B------:R-:W-:Y:S03]  /*1560*/  HGMMA.64x128x16.F32.BF16 R24, gdesc[UR8], R24, gsb0 ;  /* 0x01e00000081879f0 */ /* 0x000fe60008001818 */
[----:B------:R-:W-:Y:S02]  /*1570*/  WARPGROUP.DEPBAR.LE gsb0, 0x1 ;  /* 0x00008000000079c5 */ /* 0x000fe40000010100 */
[----:B------:R-:W-:Y:S06]  /*1580*/  BAR.SYNC.DEFER_BLOCKING 0x0 ;  /* 0x0000000000007b1d */ /* 0x000fec0000010000 */
[----:B------:R-:W-:Y:S01]  /*1590*/  @!PT LDS RZ, [RZ] ;  /* 0x00000000fffff984 */ /* 0x000fe20000000800 */
[----:B------:R-:W-:Y:S01]  /*15a0*/  @!PT LDS RZ, [RZ] ;  /* 0x00000000fffff984 */ /* 0x000fe20000000800 */
[----:B------:R-:W-:Y:S01]  /*15b0*/  @!PT LDS RZ, [RZ] ;  /* 0x00000000fffff984 */ /* 0x000fe20000000800 */
[----:B------:R1:W-:Y:S04]  /*15c0*/  LDGSTS.E.BYPASS.128 [R164], desc[UR22][R22.64], !P0 ;  /* 0x0000000016a47fae */ /* 0x0003e8000c101c56 */
[----:B------:R2:W-:Y:S04]  /*15d0*/  LDGSTS.E.BYPASS.128 [R162], desc[UR22][R152.64], !P0 ;  /* 0x0000000098a27fae */ /* 0x0005e8000c101c56 */
[----:B------:R3:W-:Y:S01]  /*15e0*/  LDGSTS.E.BYPASS.128 [R163], desc[UR22][R18.64], !P0 ;  /* 0x0000000012a37fae */ /* 0x0007e2000c101c56 */
[----:B-1----:R-:W-:-:S03]  /*15f0*/  IADD3 R22, P1, R15, UR4, RZ ;  /* 0x000000040f167c10 */ /* 0x002fc6000ff3e0ff */
[----:B------:R1:W-:Y:S01]  /*1600*/  LDGSTS.E.BYPASS.128 [R165], desc[UR22][R20.64], !P0 ;  /* 0x0000000014a57fae */ /* 0x0003e2000c101c56 */
[----:B------:R-:W-:-:S03]  /*1610*/  IADD3.X R23, R154, UR5, RZ, P1, !PT ;  /* 0x000000059a177c10 */ /* 0x000fc60008ffe4ff */
[----:B------:R-:W0:Y:S01]  /*1620*/  LDGDEPBAR ;  /* 0x00000000000079af */ /* 0x000e220000000000 */
[----:B--2---:R-:W-:-:S03]  /*1630*/  IADD3 R152, P1, R17, UR4, RZ ;  /* 0x0000000411987c10 */ /* 0x004fc6000ff3e0ff */
[----:B------:R2:W-:Y:S01]  /*1640*/  LDGSTS.E.BYPASS.128 [R164+0x6000], desc[UR22][R22.64], !P0 ;  /* 0x0600000016a47fae */ /* 0x0005e2000c101c56 */
[----:B------:R-:W-:Y:S02]  /*1650*/  IADD3.X R153, R157, UR5, RZ, P1, !PT ;  /* 0x000000059d997c10 */ /* 0x000fe40008ffe4ff */
[----:B---3--:R-:W-:-:S03]  /*1660*/  IADD3 R18, P1, R155, UR4, RZ ;  /* 0x000000049b127c10 */ /* 0x008fc6000ff3e0ff */
[----:B------:R2:W-:Y:S01]  /*1670*/  LDGSTS.E.BYPASS.128 [R162+0x6000], desc[UR22][R152.64], !P0 ;  /* 0x0600000098a27fae */ /* 0x0005e2000c101c56 */
[----:B------:R-:W-:Y:S02]  /*1680*/  IADD3.X R19, R158, UR5, RZ, P1, !PT ;  /* 0x000000059e137c10 */ /* 0x000fe40008ffe4ff */
[----:B-1----:R-:W-:Y:S01]  /*1690*/  IADD3 R20, P1, R156, UR4, RZ ;  /* 0x000000049c147c10 */ /* 0x002fe2000ff3e0ff */
[----:B------:R-:W-:Y:S02]  /*16a0*/  UIADD3 UR4, UP0, UR4, 0x40, URZ ;  /* 0x0000004004047890 */ /* 0x000fe4000ff1e03f */
[----:B------:R2:W-:Y:S01]  /*16b0*/  LDGSTS.E.BYPASS.128 [R163+0x6000], desc[UR22][R18.64], !P0 ;  /* 0x0600000012a37fae */ /* 0x0005e2000c101c56 */
[----:B------:R-:W-:Y:S01]  /*16c0*/  IADD3.X R21, R159, UR5, RZ, P1, !PT ;  /* 0x000000059f157c10 */ /* 0x000fe20008ffe4ff */
[----:B------:R-:W-:-:S04]  /*16d0*/  UIADD3.X UR5, URZ, UR5, URZ, UP0, !UPT ;  /* 0x000000053f057290 */ /* 0x000fc800087fe43f */
[----:B------:R2:W-:Y:S01]  /*16e0*/  LDGSTS.E.BYPASS.128 [R165+0x6000], desc[UR22][R20.64], !P0 ;  /* 0x0600000014a57fae */ /* 0x0005e2000c101c56 */
[----:B------:R-:W-:-:S03]  /*16f0*/  ISETP.GE.U32.AND P0, PT, R161, 0x3be0, PT ;  /* 0x00003be0a100780c */ /* 0x000fc60003f06070 */
[----:B------:R-:W0:Y:S10]  /*1700*/  LDGDEPBAR ;  /* 0x00000000000079af */ /* 0x000e340000000000 */
[----:B--2---:R-:W-:Y:S05]  /*1710*/  @!P0 BRA `(.L_x_0) ;  /* 0xfffffff800b88947 */ /* 0x004fea000383ffff */
[----:B------:R-:W1:Y:S01]  /*1720*/  S2R R8, SR_TID.X ;  /* 0x0000000000087919 */ /* 0x000e620000002100 */
[----:B------:R-:W-:Y:S02]  /*1730*/  WARPGROUP.DEPBAR.LE gsb0, 0x0 ;  /* 0x00008000000079c5 */ /* 0x000fe40000010000 */
[----:B------:R-:W-:-:S04]  /*1740*/  DEPBAR.LE SB0, 0x0 ;  /* 0x000080000000791a */ /* 0x000fc80000000000 */
[----:B------:R-:W-:Y:S02]  /*1750*/  F2FP.BF16.F32.PACK_AB R48, R49, R48 ;  /* 0x000000303130723e */ /* 0x000fe400000010ff */
[----:B------:R-:W-:Y:S02]  /*1760*/  F2FP.BF16.F32.PACK_AB R88, R89, R88 ;  /* 0x000000585958723e */ /* 0x000fe400000010ff */
[----:B------:R-:W-:Y:S02]  /*1770*/  F2FP.BF16.F32.PACK_AB R90, R91, R90 ;  /* 0x0000005a5b5a723e */ /* 0x000fe400000010ff */
[----:B------:R-:W-:Y:S02]  /*1780*/  F2FP.BF16.F32.PACK_AB R92, R93, R92 ;  /* 0x0000005c5d5c723e */ /* 0x000fe400000010ff */
[----:B------:R-:W-:Y:S02]  /*1790*/  F2FP.BF16.F32.PACK_AB R94, R95, R94 ;  /* 0x0000005e5f5e723e */ /* 0x000fe400000010ff */
[----:B------:R-:W-:-:S02]  /*17a0*/  F2FP.BF16.F32.PACK_AB R96, R97, R96 ;  /* 0x000000606160723e */ /* 0x000fc400000010ff */
[----:B------:R-:W-:Y:S02]  /*17b0*/  F2FP.BF16.F32.PACK_AB R98, R99, R98 ;  /* 0x000000626362723e */ /* 0x000fe400000010ff */
[----:B------:R-:W-:Y:S02]  /*17c0*/  F2FP.BF16.F32.PACK_AB R100, R101, R100 ;  /* 0x000000646564723e */ /* 0x000fe400000010ff */
[----:B------:R-:W-:Y:S02]  /*17d0*/  F2FP.BF16.F32.PACK_AB R102, R103, R102 ;  /* 0x000000666766723e */ /* 0x000fe400000010ff */
[----:B------:R-:W-:Y:S02]  /*17e0*/  F2FP.BF16.F32.PACK_AB R104, R105, R104 ;  /* 0x000000686968723e */ /* 0x000fe400000010ff */
[----:B------:R-:W-:Y:S02]  /*17f0*/  F2FP.BF16.F32.PACK_AB R106, R107, R106 ;  /* 0x0000006a6b6a723e */ /* 0x000fe400000010ff */
[----:B------:R-:W-:-:S02]  /*1800*/  F2FP.BF16.F32.PACK_AB R108, R109, R108 ;  /* 0x0000006c6d6c723e */ /* 0x000fc400000010ff */
[----:B------:R-:W-:Y:S01]  /*1810*/  F2FP.BF16.F32.PACK_AB R110, R111, R110 ;  /* 0x0000006e6f6e723e */ /* 0x000fe200000010ff */
[----:B-1----:R-:W-:Y:S01]  /*1820*/  IMAD.SHL.U32 R10, R8, 0x8, RZ ;  /* 0x00000008080a7824 */ /* 0x002fe200078e00ff */
[--C-:B------:R-:W-:Y:S02]  /*1830*/  SHF.R.U32.HI R4, RZ, 0x5, R8.reuse ;  /* 0x00000005ff047819 */ /* 0x100fe40000011608 */
[--C-:B------:R-:W-:Y:S02]  /*1840*/  SHF.R.U32.HI R6, RZ, 0x2, R8.reuse ;  /* 0x00000002ff067819 */ /* 0x100fe40000011608 */
[----:B------:R-:W-:Y:S02]  /*1850*/  LOP3.LUT R4, R4, 0x3, RZ, 0xc0, !PT ;  /* 0x0000000304047812 */ /* 0x000fe400078ec0ff */
[----:B------:R-:W-:Y:S02]  /*1860*/  SGXT.U32 R6, R6, 0x3 ;  /* 0x000000030606781a */ /* 0x000fe40000000000 */
[----:B------:R-:W-:Y:S01]  /*1870*/  SHF.R.U32.HI R9, RZ, 0x4, R8 ;  /* 0x00000004ff097819 */ /* 0x000fe20000011608 */
[----:B------:R-:W-:Y:S01]  /*1880*/  IMAD.SHL.U32 R7, R4, 0x10, RZ ;  /* 0x0000001004077824 */ /* 0x000fe200078e00ff */
[----:B------:R-:W-:-:S02]  /*1890*/  F2FP.BF16.F32.PACK_AB R112, R113, R112 ;  /* 0x000000707170723e */ /* 0x000fc400000010ff */
[----:B------:R-:W-:Y:S02]  /*18a0*/  F2FP.BF16.F32.PACK_AB R114, R115, R114 ;  /* 0x000000727372723e */ /* 0x000fe400000010ff */
[----:B------:R-:W-:Y:S02]  /*18b0*/  LOP3.LUT R11, R7, R6, RZ, 0xfc, !PT ;  /* 0x00000006070b7212 */ /* 0x000fe400078efcff */
[----:B------:R-:W-:Y:S01]  /*18c0*/  SGXT.U32 R6, R9, 0x1 ;  /* 0x000000010906781a */ /* 0x000fe20000000000 */
[----:B------:R-:W-:Y:S01]  /*18d0*/  IMAD.SHL.U32 R9, R4, 0x2, RZ ;  /* 0x0000000204097824 */ /* 0x000fe200078e00ff */
[----:B------:R-:W-:Y:S01]  /*18e0*/  F2FP.BF16.F32.PACK_AB R116, R117, R116 ;  /* 0x000000747574723e */ /* 0x000fe200000010ff */
[----:B------:R-:W-:Y:S01]  /*18f0*/  IMAD.SHL.U32 R4, R8, 0x2, RZ ;  /* 0x0000000208047824 */ /* 0x000fe200078e00ff */
[----:B------:R-:W-:Y:S02]  /*1900*/  F2FP.BF16.F32.PACK_AB R118, R119, R118 ;  /* 0x000000767776723e */ /* 0x000fe400000010ff */
[----:B------:R-:W-:-:S02]  /*1910*/  LOP3.LUT R13, R9, R6, RZ, 0xfc, !PT ;  /* 0x00000006090d7212 */ /* 0x000fc400078efcff */
[----:B------:R-:W-:Y:S02]  /*1920*/  LOP3.LUT R6, R4, 0x6, RZ, 0xc0, !PT ;  /* 0x0000000604067812 */ /* 0x000fe400078ec0ff */
[----:B------:R-:W-:Y:S02]  /*1930*/  F2FP.BF16.F32.PACK_AB R120, R121, R120 ;  /* 0x000000787978723e */ /* 0x000fe400000010ff */
[----:B------:R-:W-:Y:S01]  /*1940*/  F2FP.BF16.F32.PACK_AB R122, R123, R122 ;  /* 0x0000007a7b7a723e */ /* 0x000fe200000010ff */
[----:B------:R-:W-:Y:S01]  /*1950*/  IMAD R6, R11, 0x88, R6 ;  /* 0x000000880b067824 */ /* 0x000fe200078e0206 */
        /* <DEDUP_REMOVED lines=14> */
[----:B------:R-:W-:Y:S01]  /*1a40*/  LEA R49, R6, UR18, 0x1 ;  /* 0x0000001206317c11 */ /* 0x000fe2000f8e08ff */
[----:B------:R-:W-:Y:S01]  /*1a50*/  BAR.SYNC.DEFER_BLOCKING 0x0 ;  /* 0x0000000000007b1d */ /* 0x000fe20000010000 */
[----:B------:R-:W-:-:S02]  /*1a60*/  F2FP.BF16.F32.PACK_AB R152, R47, R46 ;  /* 0x0000002e2f98723e */ /* 0x000fc400000010ff */
[----:B------:R-:W-:Y:S02]  /*1a70*/  LOP3.LUT R46, R5, 0x78, R10, 0xf8, !PT ;  /* 0x00000078052e7812 */ /* 0x000fe400078ef80a */
[----:B------:R-:W-:Y:S02]  /*1a80*/  LOP3.LUT R4, R10, 0x78, RZ, 0xc0, !PT ;  /* 0x000000780a047812 */ /* 0x000fe400078ec0ff */
[----:B------:R-:W-:Y:S02]  /*1a90*/  LOP3.LUT R5, R3, 0x8, RZ, 0xfc, !PT ;  /* 0x0000000803057812 */ /* 0x000fe400078efcff */
[----:B------:R-:W-:Y:S01]  /*1aa0*/  ISETP.GE.AND P0, PT, R46, 0xc00, PT ;  /* 0x00000c002e00780c */ /* 0x000fe20003f06270 */
[----:B------:R-:W-:Y:S01]  /*1ab0*/  IMAD R4, R13, 0x88, R4 ;  /* 0x000000880d047824 */ /* 0x000fe200078e0204 */
[----:B------:R-:W-:Y:S02]  /*1ac0*/  LOP3.LUT R7, R3, 0x10, RZ, 0xfc, !PT ;  /* 0x0000001003077812 */ /* 0x000fe400078efcff */
[----:B------:R-:W-:-:S02]  /*1ad0*/  ISETP.LT.AND P2, PT, R5, R0, !P0 ;  /* 0x000000000500720c */ /* 0x000fc40004741270 */
[----:B------:R-:W-:Y:S02]  /*1ae0*/  ISETP.LT.AND P1, PT, R7, R0, !P0 ;  /* 0x000000000700720c */ /* 0x000fe40004721270 */
[----:B------:R-:W-:Y:S02]  /*1af0*/  F2FP.BF16.F32.PACK_AB R156, R61, R60 ;  /* 0x0000003c3d9c723e */ /* 0x000fe400000010ff */
[C---:B------:R-:W-:Y:S02]  /*1b00*/  LOP3.LUT R5, R3.reuse, 0x18, RZ, 0xfc, !PT ;  /* 0x0000001803057812 */ /* 0x040fe400078efcff */
[C---:B------:R-:W-:Y:S02]  /*1b10*/  LOP3.LUT R7, R3.reuse, 0x20, RZ, 0xfc, !PT ;  /* 0x0000002003077812 */ /* 0x040fe400078efcff */
[----:B------:R-:W-:Y:S01]  /*1b20*/  LOP3.LUT R9, R3, 0x28, RZ, 0xfc, !PT ;  /* 0x0000002803097812 */ /* 0x000fe200078efcff */
[----:B------:R-:W-:Y:S01]  /*1b30*/  STS [R49], R88 ;  /* 0x0000005831007388 */ /* 0x000fe20000000800 */
[----:B------:R-:W-:-:S02]  /*1b40*/  LEA R60, R4, UR18, 0x1 ;  /* 0x00000012043c7c11 */ /* 0x000fc4000f8e08ff */
[----:B------:R-:W-:Y:S01]  /*1b50*/  F2FP.BF16.F32.PACK_AB R32, R33, R32 ;  /* 0x000000202120723e */ /* 0x000fe200000010ff */
[----:B------:R-:W-:Y:S01]  /*1b60*/  STS [R49+0x880], R90 ;  /* 0x0008805a31007388 */ /* 0x000fe20000000800 */
[----:B------:R-:W-:Y:S02]  /*1b70*/  F2FP.BF16.F32.PACK_AB R34, R35, R34 ;  /* 0x000000222322723e */ /* 0x000fe400000010ff */
[----:B------:R-:W-:Y:S01]  /*1b80*/  F2FP.BF16.F32.PACK_AB R2, R25, R24 ;  /* 0x000000181902723e */ /* 0x000fe200000010ff */
[----:B------:R-:W-:Y:S01]  /*1b90*/  STS [R49+0x10], R92 ;  /* 0x0000105c31007388 */ /* 0x000fe20000000800 */
[----:B------:R-:W-:Y:S02]  /*1ba0*/  F2FP.BF16.F32.PACK_AB R16, R27, R26 ;  /* 0x0000001a1b10723e */ /* 0x000fe400000010ff */
[----:B------:R-:W-:Y:S01]  /*1bb0*/  F2FP.BF16.F32.PACK_AB R17, R29, R28 ;  /* 0x0000001c1d11723e */ /* 0x000fe200000010ff */
[----:B------:R-:W-:Y:S01]  /*1bc0*/  STS [R49+0x890], R94 ;  /* 0x0008905e31007388 */ /* 0x000fe20000000800 */
[----:B------:R-:W-:-:S02]  /*1bd0*/  F2FP.BF16.F32.PACK_AB R18, R31, R30 ;  /* 0x0000001e1f12723e */ /* 0x000fc400000010ff */
[----:B------:R-:W-:Y:S01]  /*1be0*/  F2FP.BF16.F32.PACK_AB R19, R37, R36 ;  /* 0x000000242513723e */ /* 0x000fe200000010ff */
[----:B------:R-:W-:Y:S01]  /*1bf0*/  STS [R49+0x20], R96 ;  /* 0x0000206031007388 */ /* 0x000fe20000000800 */
[----:B------:R-:W-:Y:S02]  /*1c00*/  F2FP.BF16.F32.PACK_AB R33, R39, R38 ;  /* 0x000000262721723e */ /* 0x000fe400000010ff */
[----:B------:R-:W-:Y:S01]  /*1c10*/  F2FP.BF16.F32.PACK_AB R35, R41, R40 ;  /* 0x000000282923723e */ /* 0x000fe200000010ff */
[----:B------:R-:W-:Y:S01]  /*1c20*/  STS [R49+0x8a0], R98 ;  /* 0x0008a06231007388 */ /* 0x000fe20000000800 */
[----:B------:R-:W-:Y:S02]  /*1c30*/  F2FP.BF16.F32.PACK_AB R89, R43, R42 ;  /* 0x0000002a2b59723e */ /* 0x000fe400000010ff */
[-C--:B------:R-:W-:Y:S01]  /*1c40*/  ISETP.LT.AND P6, PT, R5, R0.reuse, !P0 ;  /* 0x000000000500720c */ /* 0x080fe200047c1270 */
[----:B------:R-:W-:Y:S01]  /*1c50*/  STS [R49+0x30], R100 ;  /* 0x0000306431007388 */ /* 0x000fe20000000800 */
[----:B------:R-:W-:-:S02]  /*1c60*/  ISETP.LT.AND P5, PT, R7, R0, !P0 ;  /* 0x000000000700720c */ /* 0x000fc400047a1270 */
[----:B------:R-:W-:Y:S01]  /*1c70*/  ISETP.LT.AND P4, PT, R9, R0, !P0 ;  /* 0x000000000900720c */ /* 0x000fe20004781270 */
[----:B------:R-:W-:Y:S01]  /*1c80*/  STS [R49+0x8b0], R102 ;  /* 0x0008b06631007388 */ /* 0x000fe20000000800 */
[----:B------:R-:W-:Y:S02]  /*1c90*/  F2FP.BF16.F32.PACK_AB R44, R45, R44 ;  /* 0x0000002c2d2c723e */ /* 0x000fe400000010ff */
[----:B------:R-:W-:Y:S01]  /*1ca0*/  F2FP.BF16.F32.PACK_AB R50, R51, R50 ;  /* 0x000000323332723e */ /* 0x000fe200000010ff */
[----:B------:R-:W-:Y:S01]  /*1cb0*/  STS [R49+0x40], R104 ;  /* 0x0000406831007388 */ /* 0x000fe20000000800 */
[----:B------:R-:W-:Y:S02]  /*1cc0*/  F2FP.BF16.F32.PACK_AB R154, R53, R52 ;  /* 0x00000034359a723e */ /* 0x000fe400000010ff */
[----:B------:R-:W-:Y:S01]  /*1cd0*/  F2FP.BF16.F32.PACK_AB R54, R55, R54 ;  /* 0x000000363736723e */ /* 0x000fe200000010ff */
[----:B------:R-:W-:Y:S01]  /*1ce0*/  STS [R49+0x8c0], R106 ;  /* 0x0008c06a31007388 */ /* 0x000fe20000000800 */
[----:B------:R-:W-:Y:S01]  /*1cf0*/  F2FP.BF16.F32.PACK_AB R56, R57, R56 ;  /* 0x000000383938723e */ /* 0x000fe200000010ff */
[----:B------:R-:W1:Y:S01]  /*1d00*/  LDC.64 R52, c[0x0][0x220] ;  /* 0x00008800ff347b82 */ /* 0x000e620000000a00 */
[----:B------:R-:W-:Y:S01]  /*1d10*/  F2FP.BF16.F32.PACK_AB R58, R59, R58 ;  /* 0x0000003a3b3a723e */ /* 0x000fe200000010ff */
[----:B------:R-:W-:Y:S01]  /*1d20*/  STS [R49+0x50], R108 ;  /* 0x0000506c31007388 */ /* 0x000fe20000000800 */
[----:B------:R-:W-:Y:S01]  /*1d30*/  F2FP.BF16.F32.PACK_AB R62, R63, R62 ;  /* 0x0000003e3f3e723e */ /* 0x000fe200000010ff */
[----:B------:R-:W-:Y:S01]  /*1d40*/  IMAD R63, R3, 0xc00, R46 ;  /* 0x00000c00033f7824 */ /* 0x000fe200078e022e */
[----:B------:R-:W-:Y:S01]  /*1d50*/  F2FP.BF16.F32.PACK_AB R64, R65, R64 ;  /* 0x000000404140723e */ /* 0x000fe200000010ff */
[----:B------:R-:W-:Y:S01]  /*1d60*/  STS [R49+0x8d0], R110 ;  /* 0x0008d06e31007388 */ /* 0x000fe20000000800 */
[----:B------:R-:W-:Y:S01]  /*1d70*/  F2FP.BF16.F32.PACK_AB R66, R67, R66 ;  /* 0x000000424342723e */ /* 0x000fe200000010ff */
[----:B------:R-:W-:Y:S01]  /*1d80*/  VIADD R47, R63, 0x6000 ;  /* 0x000060003f2f7836 */ /* 0x000fe20000000000 */
        /* <DEDUP_REMOVED lines=15> */
[----:B-1----:R-:W-:Y:S01]  /*1e80*/  IMAD.WIDE R46, R47, 0x2, R52 ;  /* 0x000000022f2e7825 */ /* 0x002fe200078e0234 */
[----:B------:R-:W-:Y:S01]  /*1e90*/  F2FP.BF16.F32.PACK_AB R84, R85, R84 ;  /* 0x000000545554723e */ /* 0x000fe200000010ff */
[----:B------:R-:W-:Y:S01]  /*1ea0*/  STS [R49+0x80], R120 ;  /* 0x0000807831007388 */ /* 0x000fe20000000800 */
[----:B------:R-:W-:Y:S01]  /*1eb0*/  F2FP.BF16.F32.PACK_AB R86, R87, R86 ;  /* 0x000000565756723e */ /* 0x000fe200000010ff */
[----:B------:R-:W-:Y:S01]  /*1ec0*/  VIADD R65, R63, 0x1e000 ;  /* 0x0001e0003f417836 */ /* 0x000fe20000000000 */
[C---:B------:R-:W-:Y:S01]  /*1ed0*/  ISETP.LT.AND P3, PT, R3.reuse, R0, !P0 ;  /* 0x000000000300720c */ /* 0x040fe20004761270 */
[----:B------:R-:W-:Y:S01]  /*1ee0*/  STS [R49+0x900], R122 ;  /* 0x0009007a31007388 */ /* 0x000fe20000000800 */
[----:B------:R-:W-:-:S03]  /*1ef0*/  LOP3.LUT R61, R3, 0x50, RZ, 0xfc, !PT ;  /* 0x00000050033d7812 */ /* 0x000fc600078efcff */
[----:B------:R-:W-:Y:S04]  /*1f00*/  STS [R49+0x90], R124 ;  /* 0x0000907c31007388 */ /* 0x000fe80000000800 */
        /* <DEDUP_REMOVED lines=12> */
[----:B------:R-:W-:Y:S01]  /*1fd0*/  STS [R49+0x970], R150 ;  /* 0x0009709631007388 */ /* 0x000fe20000000800 */
[----:B------:R-:W-:Y:S06]  /*1fe0*/  BAR.SYNC.DEFER_BLOCKING 0x0 ;  /* 0x0000000000007b1d */ /* 0x000fec0000010000 */
[----:B------:R-:W1:Y:S04]  /*1ff0*/  LDS.128 R36, [R60] ;  /* 0x000000003c247984 */ /* 0x000e680000000c00 */
[----:B------:R-:W2:Y:S04]  /*2000*/  LDS.128 R40, [R60+0x880] ;  /* 0x000880003c287984 */ /* 0x000ea80000000c00 */
[----:B------:R-:W3:Y:S04]  /*2010*/  LDS.128 R20, [R60+0x1100] ;  /* 0x001100003c147984 */ /* 0x000ee80000000c00 */
[----:B------:R-:W4:Y:S04]  /*2020*/  LDS.128 R24, [R60+0x1980] ;  /* 0x001980003c187984 */ /* 0x000f280000000c00 */
[----:B------:R-:W5:Y:S04]  /*2030*/  LDS.128 R28, [R60+0x2200] ;  /* 0x002200003c1c7984 */ /* 0x000f680000000c00 */
[----:B------:R-:W1:Y:S04]  /*2040*/  LDS.128 R12, [R60+0x2a80] ;  /* 0x002a80003c0c7984 */ /* 0x000e680000000c00 */
[----:B------:R-:W1:Y:S04]  /*2050*/  LDS.128 R4, [R60+0x3300] ;  /* 0x003300003c047984 */ /* 0x000e680000000c00 */
[----:B------:R-:W1:Y:S01]  /*2060*/  LDS.128 R8, [R60+0x3b80] ;  /* 0x003b80003c087984 */ /* 0x000e620000000c00 */
[----:B------:R-:W-:Y:S06]  /*2070*/  BAR.SYNC.DEFER_BLOCKING 0x0 ;  /* 0x0000000000007b1d */ /* 0x000fec0000010000 */
[----:B------:R-:W-:Y:S04]  /*2080*/  STS [R49], R2 ;  /* 0x0000000231007388 */ /* 0x000fe80000000800 */
[----:B------:R-:W-:Y:S04]  /*2090*/  STS [R49+0x880], R16 ;  /* 0x0008801031007388 */ /* 0x000fe80000000800 */
[----:B------:R2:W-:Y:S04]  /*20a0*/  STS [R49+0x10], R17 ;  /* 0x0000101131007388 */ /* 0x0005e80000000800 */
[----:B------:R-:W-:Y:S04]  /*20b0*/  STS [R49+0x890], R18 ;  /* 0x0008901231007388 */ /* 0x000fe80000000800 */
[----:B------:R-:W-:Y:S01]  /*20c0*/  STS [R49+0x20], R32 ;  /* 0x0000202031007388 */ /* 0x000fe20000000800 */
[----:B--2---:R-:W-:-:S03]  /*20d0*/  LOP3.LUT R17, R3, 0x30, RZ, 0xfc, !PT ;  /* 0x0000003003117812 */ /* 0x004fc600078efcff */
        /* <DEDUP_REMOVED lines=9> */
[----:B--2---:R-:W-:-:S03]  /*2170*/  IMAD.WIDE R44, R63, 0x2, R52 ;  /* 0x000000023f2c7825 */ /* 0x004fc600078e0234 */
[----:B------:R-:W-:Y:S04]  /*2180*/  STS [R49+0x8e0], R50 ;  /* 0x0008e03231007388 */ /* 0x000fe80000000800 */
[----:B------:R-:W-:Y:S04]  /*2190*/  STS [R49+0x70], R154 ;  /* 0x0000709a31007388 */ /* 0x000fe80000000800 */
[----:B------:R2:W-:Y:S04]  /*21a0*/  STS [R49+0x8f0], R54 ;  /* 0x0008f03631007388 */ /* 0x0005e80000000800 */
[----:B------:R1:W-:Y:S04]  /*21b0*/  STS [R49+0x80], R56 ;  /* 0x0000803831007388 */ /* 0x0003e80000000800 */
[----:B------:R3:W-:Y:S01]  /*21c0*/  STS [R49+0x900], R58 ;  /* 0x0009003a31007388 */ /* 0x0007e20000000800 */
[----:B--2---:R-:W-:-:S03]  /*21d0*/  IMAD.WIDE R54, R55, 0x2, R52 ;  /* 0x0000000237367825 */ /* 0x004fc600078e0234 */
[----:B------:R-:W-:Y:S01]  /*21e0*/  STS [R49+0x90], R156 ;  /* 0x0000909c31007388 */ /* 0x000fe20000000800 */
[----:B-1----:R-:W-:-:S03]  /*21f0*/  IMAD.WIDE R56, R57, 0x2, R52 ;  /* 0x0000000239387825 */ /* 0x002fc600078e0234 */
[----:B------:R-:W-:Y:S01]  /*2200*/  STS [R49+0x910], R62 ;  /* 0x0009103e31007388 */ /* 0x000fe20000000800 */
[----:B---3--:R-:W-:-:S03]  /*2210*/  IMAD.WIDE R58, R59, 0x2, R52 ;  /* 0x000000023b3a7825 */ /* 0x008fc600078e0234 */
        /* <DEDUP_REMOVED lines=11> */
[----:B------:R1:W-:Y:S01]  /*22d0*/  STS [R49+0x970], R86 ;  /* 0x0009705631007388 */ /* 0x0003e20000000800 */
[----:B------:R-:W-:Y:S01]  /*22e0*/  BAR.SYNC.DEFER_BLOCKING 0x0 ;  /* 0x0000000000007b1d */ /* 0x000fe20000010000 */
[----:B-1----:R-:W-:-:S05]  /*22f0*/  LOP3.LUT R49, R3, 0x40, RZ, 0xfc, !PT ;  /* 0x0000004003317812 */ /* 0x002fca00078efcff */
[----:B------:R1:W-:Y:S01]  /*2300*/  @P3 STG.E.128 desc[UR22][R44.64], R36 ;  /* 0x000000242c003986 */ /* 0x0003e2000c101d16 */
[----:B------:R-:W-:-:S03]  /*2310*/  ISETP.LT.AND P3, PT, R17, R0, !P0 ;  /* 0x000000001100720c */ /* 0x000fc60004761270 */
[----:B------:R-:W-:Y:S01]  /*2320*/  @P2 STG.E.128 desc[UR22][R46.64], R40 ;  /* 0x000000282e002986 */ /* 0x000fe2000c101d16 */
[----:B------:R-:W-:-:S03]  /*2330*/  ISETP.LT.AND P2, PT, R19, R0, !P0 ;  /* 0x000000001300720c */ /* 0x000fc60004741270 */
[----:B------:R-:W2:Y:S04]  /*2340*/  LDS.128 R16, [R60] ;  /* 0x000000003c107984 */ /* 0x000ea80000000c00 */
[----:B------:R3:W-:Y:S01]  /*2350*/  @P1 STG.E.128 desc[UR22][R54.64], R20 ;  /* 0x0000001436001986 */ /* 0x0007e2000c101d16 */
[----:B------:R-:W-:-:S03]  /*2360*/  ISETP.LT.AND P1, PT, R49, R0, !P0 ;  /* 0x000000003100720c */ /* 0x000fc60004721270 */
[----:B----4-:R4:W-:Y:S01]  /*2370*/  @P6 STG.E.128 desc[UR22][R56.64], R24 ;  /* 0x0000001838006986 */ /* 0x0109e2000c101d16 */
[----:B-1----:R-:W-:-:S03]  /*2380*/  LOP3.LUT R37, R3, 0x48, RZ, 0xfc, !PT ;  /* 0x0000004803257812 */ /* 0x002fc600078efcff */
[----:B------:R-:W1:Y:S01]  /*2390*/  LDS.128 R32, [R60+0x880] ;  /* 0x000880003c207984 */ /* 0x000e620000000c00 */
[----:B------:R-:W-:-:S03]  /*23a0*/  ISETP.LT.AND P6, PT, R37, R0, !P0 ;  /* 0x000000002500720c */ /* 0x000fc600047c1270 */
[----:B------:R-:W1:Y:S04]  /*23b0*/  LDS.128 R36, [R60+0x1100] ;  /* 0x001100003c247984 */ /* 0x000e680000000c00 */
[----:B------:R-:W1:Y:S01]  /*23c0*/  LDS.128 R40, [R60+0x1980] ;  /* 0x001980003c287984 */ /* 0x000e620000000c00 */
[----:B---3--:R-:W-:-:S03]  /*23d0*/  VIADD R55, R63, 0x24000 ;  /* 0x000240003f377836 */ /* 0x008fc60000000000 */
[----:B------:R-:W1:Y:S01]  /*23e0*/  LDS.128 R44, [R60+0x2200] ;  /* 0x002200003c2c7984 */ /* 0x000e620000000c00 */
[----:B----4-:R-:W-:-:S03]  /*23f0*/  IMAD.WIDE R24, R65, 0x2, R52 ;  /* 0x0000000241187825 */ /* 0x010fc600078e0234 */
[----:B------:R-:W4:Y:S01]  /*2400*/  LDS.128 R48, [R60+0x2a80] ;  /* 0x002a80003c307984 */ /* 0x000f220000000c00 */
[----:B------:R-:W-:Y:S01]  /*2410*/  IMAD.WIDE R26, R55, 0x2, R52 ;  /* 0x00000002371a7825 */ /* 0x000fe200078e0234 */
[----:B------:R-:W-:Y:S02]  /*2420*/  LOP3.LUT R55, R3, 0x60, RZ, 0xfc, !PT ;  /* 0x0000006003377812 */ /* 0x000fe400078efcff */
[----:B------:R-:W1:Y:S01]  /*2430*/  LDS.128 R20, [R60+0x3300] ;  /* 0x003300003c147984 */ /* 0x000e620000000c00 */
[----:B------:R-:W-:-:S03]  /*2440*/  VIADD R57, R63, 0x36000 ;  /* 0x000360003f397836 */ /* 0x000fc60000000000 */
[----:B-----5:R3:W-:Y:S01]  /*2450*/  @P5 STG.E.128 desc[UR22][R58.64], R28 ;  /* 0x0000001c3a005986 */ /* 0x0207e2000c101d16 */
[----:B------:R-:W-:-:S03]  /*2460*/  ISETP.LT.AND P5, PT, R61, R0, !P0 ;  /* 0x000000003d00720c */ /* 0x000fc600047a1270 */
[----:B------:R5:W-:Y:S04]  /*2470*/  @P4 STG.E.128 desc[UR22][R24.64], R12 ;  /* 0x0000000c18004986 */ /* 0x000be8000c101d16 */
[----:B------:R2:W-:Y:S01]  /*2480*/  @P3 STG.E.128 desc[UR22][R26.64], R4 ;  /* 0x000000041a003986 */ /* 0x0005e2000c101d16 */
[----:B------:R-:W-:Y:S02]  /*2490*/  ISETP.LT.AND P3, PT, R55, R0, !P0 ;  /* 0x000000003700720c */ /* 0x000fe40004761270 */
[C---:B------:R-:W-:Y:S02]  /*24a0*/  LOP3.LUT R55, R3.reuse, 0x68, RZ, 0xfc, !PT ;  /* 0x0000006803377812 */ /* 0x040fe400078efcff */
[----:B---3--:R-:W-:Y:S01]  /*24b0*/  LOP3.LUT R31, R3, 0x58, RZ, 0xfc, !PT ;  /* 0x00000058031f7812 */ /* 0x008fe200078efcff */
[----:B------:R-:W-:-:S03]  /*24c0*/  VIADD R29, R63, 0x2a000 ;  /* 0x0002a0003f1d7836 */ /* 0x000fc60000000000 */
[----:B------:R-:W-:Y:S01]  /*24d0*/  ISETP.LT.AND P4, PT, R31, R0, !P0 ;  /* 0x000000001f00720c */ /* 0x000fe20004781270 */
[----:B------:R-:W-:Y:S01]  /*24e0*/  VIADD R31, R63, 0x30000 ;  /* 0x000300003f1f7836 */ /* 0x000fe20000000000 */
[----:B-----5:R-:W-:Y:S01]  /*24f0*/  LOP3.LUT R13, R3, 0x70, RZ, 0xfc, !PT ;  /* 0x00000070030d7812 */ /* 0x020fe200078efcff */
[----:B------:R-:W-:Y:S01]  /*2500*/  IMAD.WIDE R28, R29, 0x2, R52 ;  /* 0x000000021d1c7825 */ /* 0x000fe200078e0234 */
[----:B------:R-:W-:-:S03]  /*2510*/  LOP3.LUT R15, R3, 0x78, RZ, 0xfc, !PT ;  /* 0x00000078030f7812 */ /* 0x000fc600078efcff */
[--C-:B------:R-:W-:Y:S01]  /*2520*/  IMAD.WIDE R30, R31, 0x2, R52.reuse ;  /* 0x000000021f1e7825 */ /* 0x100fe200078e0234 */
[----:B------:R5:W-:Y:S01]  /*2530*/  @P2 STG.E.128 desc[UR22][R28.64], R8 ;  /* 0x000000081c002986 */ /* 0x000be2000c101d16 */
[-C--:B------:R-:W-:Y:S02]  /*2540*/  ISETP.LT.AND P2, PT, R55, R0.reuse, !P0 ;  /* 0x000000003700720c */ /* 0x080fe40004741270 */
[----:B--2---:R-:W-:Y:S01]  /*2550*/  VIADD R5, R63, 0x3c000 ;  /* 0x0003c0003f057836 */ /* 0x004fe20000000000 */
[----:B------:R3:W-:Y:S01]  /*2560*/  @P1 STG.E.128 desc[UR22][R30.64], R16 ;  /* 0x000000101e001986 */ /* 0x0007e2000c101d16 */
[-C--:B------:R-:W-:Y:S01]  /*2570*/  ISETP.LT.AND P1, PT, R13, R0.reuse, !P0 ;  /* 0x000000000d00720c */ /* 0x080fe20004721270 */
[----:B------:R-:W-:Y:S01]  /*2580*/  VIADD R7, R63, 0x42000 ;  /* 0x000420003f077836 */ /* 0x000fe20000000000 */
[----:B------:R-:W-:Y:S01]  /*2590*/  ISETP.LT.AND P0, PT, R15, R0, !P0 ;  /* 0x000000000f00720c */ /* 0x000fe20004701270 */
[----:B------:R-:W-:-:S04]  /*25a0*/  IMAD.WIDE R2, R57, 0x2, R52 ;  /* 0x0000000239027825 */ /* 0x000fc800078e0234 */
[----:B------:R-:W-:Y:S01]  /*25b0*/  VIADD R13, R63, 0x54000 ;  /* 0x000540003f0d7836 */ /* 0x000fe20000000000 */
[----:B-1----:R3:W-:Y:S01]  /*25c0*/  @P6 STG.E.128 desc[UR22][R2.64], R32 ;  /* 0x0000002002006986 */ /* 0x0027e2000c101d16 */
[----:B------:R-:W-:-:S04]  /*25d0*/  IMAD.WIDE R4, R5, 0x2, R52 ;  /* 0x0000000205047825 */ /* 0x000fc800078e0234 */
[C---:B-----5:R-:W-:Y:S01]  /*25e0*/  VIADD R9, R63.reuse, 0x48000 ;  /* 0x000480003f097836 */ /* 0x060fe20000000000 */
[----:B------:R3:W-:Y:S01]  /*25f0*/  @P5 STG.E.128 desc[UR22][R4.64], R36 ;  /* 0x0000002404005986 */ /* 0x0007e2000c101d16 */
[----:B------:R-:W-:Y:S02]  /*2600*/  VIADD R11, R63, 0x4e000 ;  /* 0x0004e0003f0b7836 */ /* 0x000fe40000000000 */
[----:B------:R-:W-:-:S04]  /*2610*/  IMAD.WIDE R6, R7, 0x2, R52 ;  /* 0x0000000207067825 */ /* 0x000fc800078e0234 */
[--C-:B------:R-:W-:Y:S01]  /*2620*/  IMAD.WIDE R8, R9, 0x2, R52.reuse ;  /* 0x0000000209087825 */ /* 0x100fe200078e0234 */
[----:B------:R3:W-:Y:S03]  /*2630*/  @P4 STG.E.128 desc[UR22][R6.64], R40 ;  /* 0x0000002806004986 */ /* 0x0007e6000c101d16 */
[--C-:B------:R-:W-:Y:S01]  /*2640*/  IMAD.WIDE R10, R11, 0x2, R52.reuse ;  /* 0x000000020b0a7825 */ /* 0x100fe200078e0234 */
[----:B------:R3:W-:Y:S03]  /*2650*/  @P3 STG.E.128 desc[UR22][R8.64], R44 ;  /* 0x0000002c08003986 */ /* 0x0007e6000c101d16 */
[----:B------:R-:W-:Y:S01]  /*2660*/  IMAD.WIDE R12, R13, 0x2, R52 ;  /* 0x000000020d0c7825 */ /* 0x000fe200078e0234 */
[----:B----4-:R3:W-:Y:S04]  /*2670*/  @P2 STG.E.128 desc[UR22][R10.64], R48 ;  /* 0x000000300a002986 */ /* 0x0107e8000c101d16 */
[----:B------:R3:W-:Y:S01]  /*2680*/  @P1 STG.E.128 desc[UR22][R12.64], R20 ;  /* 0x000000140c001986 */ /* 0x0007e2000c101d16 */
[----:B------:R-:W-:Y:S05]  /*2690*/  @!P0 EXIT ;  /* 0x000000000000894d */ /* 0x000fea0003800000 */
[----:B---3--:R-:W1:Y:S01]  /*26a0*/  LDS.128 R4, [R60+0x3b80] ;  /* 0x003b80003c047984 */ /* 0x008e620000000c00 */
[----:B------:R-:W-:-:S04]  /*26b0*/  VIADD R63, R63, 0x5a000 ;  /* 0x0005a0003f3f7836 */ /* 0x000fc80000000000 */
[----:B------:R-:W-:-:S05]  /*26c0*/  IMAD.WIDE R52, R63, 0x2, R52 ;  /* 0x000000023f347825 */ /* 0x000fca00078e0234 */
[----:B-1----:R-:W-:Y:S01]  /*26d0*/  STG.E.128 desc[UR22][R52.64], R4 ;  /* 0x0000000434007986 */ /* 0x002fe2000c101d16 */
[----:B------:R-:W-:Y:S05]  /*26e0*/  EXIT ;  /* 0x000000000000794d */ /* 0x000fea0003800000 */
.L_x_1:
[----:B------:R-:W-:-:S00]  /*26f0*/  BRA `(.L_x_1) ;  /* 0xfffffffc00fc7947 */ /* 0x000fc0000383ffff */
[----:B------:R-:W-:-:S00]  /*2700*/  NOP ;  /* 0x0000000000007918 */ /* 0x000fc00000000000 */
[----:B------:R-:W-:-:S00]  /*2710*/  NOP ;  /* 0x0000000000007918 */ /* 0x000fc00000000000 */
[----:B------:R-:W-:-:S00]  /*2720*/  NOP ;  /* 0x0000000000007918 */ /* 0x000fc00000000000 */
[----:B------:R-:W-:-:S00]  /*2730*/  NOP ;  /* 0x0000000000007918 */ /* 0x000fc00000000000 */
[----:B------:R-:W-:-:S00]  /*2740*/  NOP ;  /* 0x0000000000007918 */ /* 0x000fc00000000000 */
[----:B------:R-:W-:-:S00]  /*2750*/  NOP ;  /* 0x0000000000007918 */ /* 0x000fc00000000000 */
[----:B------:R-:W-:-:S00]  /*2760*/  NOP ;  /* 0x0000000000007918 */ /* 0x000fc00000000000 */
[----:B------:R-:W-:-:S00]  /*2770*/  NOP ;  /* 0x0000000000007918 */ /* 0x000fc00000000000 */
.L_x_2:


//--------------------- .nv.shared.triton_mm      --------------------------
	.section	.nv.shared.triton_mm,"aw",@nobits
	.sectionflags	@""
	.align	16
	.zero		1024


//--------------------- .nv.constant0.triton_mm   --------------------------
	.section	.nv.constant0.triton_mm,"a",@progbits
	.sectionflags	@""
	.align	4
.nv.constant0.triton_mm:
	.zero		560
